//
// Generated by NVIDIA NVVM Compiler
//
// Compiler Build ID: CL-36424714
// Cuda compilation tools, release 13.0, V13.0.88
// Based on NVVM 20.0.0
//

.version 9.0
.target sm_100
.address_size 64

	// .globl	_Z19separable_horiz_rgbPKhPfPKfiiii

.visible .entry _Z19separable_horiz_rgbPKhPfPKfiiii(
	.param .u64 .ptr .align 1 _Z19separable_horiz_rgbPKhPfPKfiiii_param_0,
	.param .u64 .ptr .align 1 _Z19separable_horiz_rgbPKhPfPKfiiii_param_1,
	.param .u64 .ptr .align 1 _Z19separable_horiz_rgbPKhPfPKfiiii_param_2,
	.param .u32 _Z19separable_horiz_rgbPKhPfPKfiiii_param_3,
	.param .u32 _Z19separable_horiz_rgbPKhPfPKfiiii_param_4,
	.param .u32 _Z19separable_horiz_rgbPKhPfPKfiiii_param_5,
	.param .u32 _Z19separable_horiz_rgbPKhPfPKfiiii_param_6
)
{
	.reg .pred 	%p<52>;
	.reg .b16 	%rs<16>;
	.reg .b32 	%r<166>;
	.reg .b32 	%f<67>;
	.reg .b64 	%rd<56>;

	ld.param.u64 	%rd5, [_Z19separable_horiz_rgbPKhPfPKfiiii_param_0];
	ld.param.u64 	%rd6, [_Z19separable_horiz_rgbPKhPfPKfiiii_param_1];
	ld.param.u64 	%rd7, [_Z19separable_horiz_rgbPKhPfPKfiiii_param_2];
	ld.param.u32 	%r45, [_Z19separable_horiz_rgbPKhPfPKfiiii_param_3];
	ld.param.u32 	%r48, [_Z19separable_horiz_rgbPKhPfPKfiiii_param_4];
	ld.param.u32 	%r46, [_Z19separable_horiz_rgbPKhPfPKfiiii_param_5];
	ld.param.u32 	%r47, [_Z19separable_horiz_rgbPKhPfPKfiiii_param_6];
	cvta.to.global.u64 	%rd1, %rd6;
	cvta.to.global.u64 	%rd2, %rd5;
	cvta.to.global.u64 	%rd3, %rd7;
	mov.u32 	%r50, %ctaid.x;
	mov.u32 	%r51, %ntid.x;
	mov.u32 	%r52, %tid.x;
	mad.lo.s32 	%r1, %r50, %r51, %r52;
	mov.u32 	%r53, %ctaid.y;
	mov.u32 	%r54, %ntid.y;
	mov.u32 	%r55, %tid.y;
	mad.lo.s32 	%r56, %r53, %r54, %r55;
	setp.ge.s32 	%p1, %r1, %r45;
	setp.ge.s32 	%p2, %r56, %r48;
	or.pred  	%p3, %p1, %p2;
	@%p3 bra 	$L__BB0_28;
	shr.u32 	%r57, %r47, 31;
	add.s32 	%r58, %r47, %r57;
	shr.s32 	%r3, %r58, 1;
	mul.lo.s32 	%r4, %r45, %r56;
	add.s32 	%r59, %r4, %r1;
	mul.lo.s32 	%r5, %r59, %r46;
	setp.lt.s32 	%p4, %r46, 1;
	@%p4 bra 	$L__BB0_28;
	setp.gt.s32 	%p5, %r47, -2;
	add.s32 	%r6, %r45, -1;
	@%p5 bra 	$L__BB0_14;
	and.b32  	%r7, %r46, 7;
	setp.lt.u32 	%p44, %r46, 8;
	mov.b32 	%r156, 0;
	@%p44 bra 	$L__BB0_6;
	and.b32  	%r156, %r46, 2147483640;
	neg.s32 	%r154, %r156;
	add.s64 	%rd4, %rd1, 16;
	mov.u32 	%r153, %r5;
$L__BB0_5:
	.pragma "nounroll";
	mul.wide.s32 	%rd48, %r153, 4;
	add.s64 	%rd49, %rd4, %rd48;
	mov.b32 	%r145, 0;
	st.global.u32 	[%rd49+-16], %r145;
	st.global.u32 	[%rd49+-12], %r145;
	st.global.u32 	[%rd49+-8], %r145;
	st.global.u32 	[%rd49+-4], %r145;
	st.global.u32 	[%rd49], %r145;
	st.global.u32 	[%rd49+4], %r145;
	st.global.u32 	[%rd49+8], %r145;
	st.global.u32 	[%rd49+12], %r145;
	add.s32 	%r154, %r154, 8;
	add.s32 	%r153, %r153, 8;
	setp.ne.s32 	%p45, %r154, 0;
	@%p45 bra 	$L__BB0_5;
$L__BB0_6:
	setp.eq.s32 	%p46, %r7, 0;
	@%p46 bra 	$L__BB0_28;
	and.b32  	%r15, %r46, 3;
	setp.lt.u32 	%p47, %r7, 4;
	@%p47 bra 	$L__BB0_9;
	add.s32 	%r146, %r156, %r5;
	mul.wide.s32 	%rd50, %r146, 4;
	add.s64 	%rd51, %rd1, %rd50;
	mov.b32 	%r147, 0;
	st.global.u32 	[%rd51], %r147;
	st.global.u32 	[%rd51+4], %r147;
	st.global.u32 	[%rd51+8], %r147;
	st.global.u32 	[%rd51+12], %r147;
	add.s32 	%r156, %r156, 4;
$L__BB0_9:
	setp.eq.s32 	%p48, %r15, 0;
	@%p48 bra 	$L__BB0_28;
	setp.eq.s32 	%p49, %r15, 1;
	@%p49 bra 	$L__BB0_12;
	add.s32 	%r148, %r156, %r5;
	mul.wide.s32 	%rd52, %r148, 4;
	add.s64 	%rd53, %rd1, %rd52;
	mov.b32 	%r149, 0;
	st.global.u32 	[%rd53], %r149;
	st.global.u32 	[%rd53+4], %r149;
	add.s32 	%r156, %r156, 2;
$L__BB0_12:
	and.b32  	%r150, %r46, 1;
	setp.eq.b32 	%p50, %r150, 1;
	not.pred 	%p51, %p50;
	@%p51 bra 	$L__BB0_28;
	add.s32 	%r151, %r156, %r5;
	mul.wide.s32 	%rd54, %r151, 4;
	add.s64 	%rd55, %rd1, %rd54;
	mov.b32 	%r152, 0;
	st.global.u32 	[%rd55], %r152;
	bra.uni 	$L__BB0_28;
$L__BB0_14:
	abs.s32 	%r61, %r3;
	add.s32 	%r20, %r3, %r61;
	add.s32 	%r62, %r20, 1;
	and.b32  	%r21, %r62, 7;
	add.s32 	%r22, %r21, -1;
	and.b32  	%r23, %r62, 3;
	and.b32  	%r24, %r20, 1;
	and.b32  	%r63, %r62, -8;
	neg.s32 	%r25, %r63;
	mov.b32 	%r158, 0;
$L__BB0_15:
	neg.s32 	%r164, %r3;
	setp.lt.u32 	%p6, %r20, 7;
	mov.f32 	%f66, 0f00000000;
	@%p6 bra 	$L__BB0_19;
	sub.s32 	%r162, 3, %r3;
	sub.s32 	%r159, %r1, %r3;
	mov.f32 	%f66, 0f00000000;
	mov.b32 	%r160, 3;
	mov.u32 	%r161, %r25;
$L__BB0_17:
	.pragma "nounroll";
	setp.lt.s32 	%p7, %r159, 0;
	setp.lt.s32 	%p8, %r159, %r45;
	selp.b32 	%r65, %r159, %r6, %p8;
	selp.b32 	%r66, 0, %r65, %p7;
	add.s32 	%r67, %r66, %r4;
	mad.lo.s32 	%r68, %r67, %r46, %r158;
	add.s32 	%r69, %r160, -3;
	mul.wide.s32 	%rd8, %r69, 4;
	add.s64 	%rd9, %rd3, %rd8;
	ld.global.f32 	%f16, [%rd9];
	cvt.s64.s32 	%rd10, %r68;
	add.s64 	%rd11, %rd2, %rd10;
	ld.global.u8 	%rs1, [%rd11];
	cvt.rn.f32.u16 	%f17, %rs1;
	fma.rn.f32 	%f18, %f16, %f17, %f66;
	add.s32 	%r70, %r159, 1;
	setp.lt.s32 	%p9, %r70, 0;
	setp.lt.s32 	%p10, %r70, %r45;
	selp.b32 	%r71, %r70, %r6, %p10;
	selp.b32 	%r72, 0, %r71, %p9;
	add.s32 	%r73, %r72, %r4;
	mad.lo.s32 	%r74, %r73, %r46, %r158;
	ld.global.f32 	%f19, [%rd9+4];
	cvt.s64.s32 	%rd12, %r74;
	add.s64 	%rd13, %rd2, %rd12;
	ld.global.u8 	%rs2, [%rd13];
	cvt.rn.f32.u16 	%f20, %rs2;
	fma.rn.f32 	%f21, %f19, %f20, %f18;
	add.s32 	%r75, %r159, 2;
	setp.lt.s32 	%p11, %r75, 0;
	setp.lt.s32 	%p12, %r75, %r45;
	selp.b32 	%r76, %r75, %r6, %p12;
	selp.b32 	%r77, 0, %r76, %p11;
	add.s32 	%r78, %r77, %r4;
	mad.lo.s32 	%r79, %r78, %r46, %r158;
	ld.global.f32 	%f22, [%rd9+8];
	cvt.s64.s32 	%rd14, %r79;
	add.s64 	%rd15, %rd2, %rd14;
	ld.global.u8 	%rs3, [%rd15];
	cvt.rn.f32.u16 	%f23, %rs3;
	fma.rn.f32 	%f24, %f22, %f23, %f21;
	add.s32 	%r80, %r159, 3;
	setp.lt.s32 	%p13, %r80, 0;
	setp.lt.s32 	%p14, %r80, %r45;
	selp.b32 	%r81, %r80, %r6, %p14;
	selp.b32 	%r82, 0, %r81, %p13;
	add.s32 	%r83, %r82, %r4;
	mad.lo.s32 	%r84, %r83, %r46, %r158;
	ld.global.f32 	%f25, [%rd9+12];
	cvt.s64.s32 	%rd16, %r84;
	add.s64 	%rd17, %rd2, %rd16;
	ld.global.u8 	%rs4, [%rd17];
	cvt.rn.f32.u16 	%f26, %rs4;
	fma.rn.f32 	%f27, %f25, %f26, %f24;
	add.s32 	%r85, %r159, 4;
	setp.lt.s32 	%p15, %r85, 0;
	setp.lt.s32 	%p16, %r85, %r45;
	selp.b32 	%r86, %r85, %r6, %p16;
	selp.b32 	%r87, 0, %r86, %p15;
	add.s32 	%r88, %r87, %r4;
	mad.lo.s32 	%r89, %r88, %r46, %r158;
	ld.global.f32 	%f28, [%rd9+16];
	cvt.s64.s32 	%rd18, %r89;
	add.s64 	%rd19, %rd2, %rd18;
	ld.global.u8 	%rs5, [%rd19];
	cvt.rn.f32.u16 	%f29, %rs5;
	fma.rn.f32 	%f30, %f28, %f29, %f27;
	add.s32 	%r90, %r159, 5;
	setp.lt.s32 	%p17, %r90, 0;
	setp.lt.s32 	%p18, %r90, %r45;
	selp.b32 	%r91, %r90, %r6, %p18;
	selp.b32 	%r92, 0, %r91, %p17;
	add.s32 	%r93, %r92, %r4;
	mad.lo.s32 	%r94, %r93, %r46, %r158;
	ld.global.f32 	%f31, [%rd9+20];
	cvt.s64.s32 	%rd20, %r94;
	add.s64 	%rd21, %rd2, %rd20;
	ld.global.u8 	%rs6, [%rd21];
	cvt.rn.f32.u16 	%f32, %rs6;
	fma.rn.f32 	%f33, %f31, %f32, %f30;
	add.s32 	%r95, %r159, 6;
	setp.lt.s32 	%p19, %r95, 0;
	setp.lt.s32 	%p20, %r95, %r45;
	selp.b32 	%r96, %r95, %r6, %p20;
	selp.b32 	%r97, 0, %r96, %p19;
	add.s32 	%r98, %r97, %r4;
	mad.lo.s32 	%r99, %r98, %r46, %r158;
	ld.global.f32 	%f34, [%rd9+24];
	cvt.s64.s32 	%rd22, %r99;
	add.s64 	%rd23, %rd2, %rd22;
	ld.global.u8 	%rs7, [%rd23];
	cvt.rn.f32.u16 	%f35, %rs7;
	fma.rn.f32 	%f36, %f34, %f35, %f33;
	add.s32 	%r100, %r159, 7;
	setp.lt.s32 	%p21, %r100, 0;
	setp.lt.s32 	%p22, %r100, %r45;
	selp.b32 	%r101, %r100, %r6, %p22;
	selp.b32 	%r102, 0, %r101, %p21;
	add.s32 	%r103, %r102, %r4;
	mad.lo.s32 	%r104, %r103, %r46, %r158;
	ld.global.f32 	%f37, [%rd9+28];
	cvt.s64.s32 	%rd24, %r104;
	add.s64 	%rd25, %rd2, %rd24;
	ld.global.u8 	%rs8, [%rd25];
	cvt.rn.f32.u16 	%f38, %rs8;
	fma.rn.f32 	%f66, %f37, %f38, %f36;
	add.s32 	%r162, %r162, 8;
	add.s32 	%r161, %r161, 8;
	add.s32 	%r160, %r160, 8;
	add.s32 	%r159, %r159, 8;
	setp.ne.s32 	%p23, %r161, 0;
	@%p23 bra 	$L__BB0_17;
	add.s32 	%r164, %r162, -3;
$L__BB0_19:
	setp.eq.s32 	%p24, %r21, 0;
	@%p24 bra 	$L__BB0_27;
	setp.lt.u32 	%p25, %r22, 3;
	@%p25 bra 	$L__BB0_22;
	add.s32 	%r105, %r164, %r1;
	setp.lt.s32 	%p26, %r105, 0;
	setp.lt.s32 	%p27, %r105, %r45;
	selp.b32 	%r106, %r105, %r6, %p27;
	selp.b32 	%r107, 0, %r106, %p26;
	add.s32 	%r108, %r107, %r4;
	mad.lo.s32 	%r109, %r108, %r46, %r158;
	add.s32 	%r110, %r164, %r3;
	mul.wide.s32 	%rd26, %r110, 4;
	add.s64 	%rd27, %rd3, %rd26;
	ld.global.f32 	%f40, [%rd27];
	cvt.s64.s32 	%rd28, %r109;
	add.s64 	%rd29, %rd2, %rd28;
	ld.global.u8 	%rs9, [%rd29];
	cvt.rn.f32.u16 	%f41, %rs9;
	fma.rn.f32 	%f42, %f40, %f41, %f66;
	add.s32 	%r111, %r105, 1;
	setp.lt.s32 	%p28, %r111, 0;
	setp.lt.s32 	%p29, %r111, %r45;
	selp.b32 	%r112, %r111, %r6, %p29;
	selp.b32 	%r113, 0, %r112, %p28;
	add.s32 	%r114, %r113, %r4;
	mad.lo.s32 	%r115, %r114, %r46, %r158;
	ld.global.f32 	%f43, [%rd27+4];
	cvt.s64.s32 	%rd30, %r115;
	add.s64 	%rd31, %rd2, %rd30;
	ld.global.u8 	%rs10, [%rd31];
	cvt.rn.f32.u16 	%f44, %rs10;
	fma.rn.f32 	%f45, %f43, %f44, %f42;
	add.s32 	%r116, %r105, 2;
	setp.lt.s32 	%p30, %r116, 0;
	setp.lt.s32 	%p31, %r116, %r45;
	selp.b32 	%r117, %r116, %r6, %p31;
	selp.b32 	%r118, 0, %r117, %p30;
	add.s32 	%r119, %r118, %r4;
	mad.lo.s32 	%r120, %r119, %r46, %r158;
	ld.global.f32 	%f46, [%rd27+8];
	cvt.s64.s32 	%rd32, %r120;
	add.s64 	%rd33, %rd2, %rd32;
	ld.global.u8 	%rs11, [%rd33];
	cvt.rn.f32.u16 	%f47, %rs11;
	fma.rn.f32 	%f48, %f46, %f47, %f45;
	add.s32 	%r121, %r105, 3;
	setp.lt.s32 	%p32, %r121, 0;
	setp.lt.s32 	%p33, %r121, %r45;
	selp.b32 	%r122, %r121, %r6, %p33;
	selp.b32 	%r123, 0, %r122, %p32;
	add.s32 	%r124, %r123, %r4;
	mad.lo.s32 	%r125, %r124, %r46, %r158;
	ld.global.f32 	%f49, [%rd27+12];
	cvt.s64.s32 	%rd34, %r125;
	add.s64 	%rd35, %rd2, %rd34;
	ld.global.u8 	%rs12, [%rd35];
	cvt.rn.f32.u16 	%f50, %rs12;
	fma.rn.f32 	%f66, %f49, %f50, %f48;
	add.s32 	%r164, %r164, 4;
$L__BB0_22:
	setp.eq.s32 	%p34, %r23, 0;
	@%p34 bra 	$L__BB0_27;
	setp.eq.s32 	%p35, %r23, 1;
	@%p35 bra 	$L__BB0_25;
	add.s32 	%r126, %r164, %r1;
	setp.lt.s32 	%p36, %r126, 0;
	setp.lt.s32 	%p37, %r126, %r45;
	selp.b32 	%r127, %r126, %r6, %p37;
	selp.b32 	%r128, 0, %r127, %p36;
	add.s32 	%r129, %r128, %r4;
	mad.lo.s32 	%r130, %r129, %r46, %r158;
	add.s32 	%r131, %r164, %r3;
	mul.wide.s32 	%rd36, %r131, 4;
	add.s64 	%rd37, %rd3, %rd36;
	ld.global.f32 	%f52, [%rd37];
	cvt.s64.s32 	%rd38, %r130;
	add.s64 	%rd39, %rd2, %rd38;
	ld.global.u8 	%rs13, [%rd39];
	cvt.rn.f32.u16 	%f53, %rs13;
	fma.rn.f32 	%f54, %f52, %f53, %f66;
	add.s32 	%r132, %r126, 1;
	setp.lt.s32 	%p38, %r132, 0;
	setp.lt.s32 	%p39, %r132, %r45;
	selp.b32 	%r133, %r132, %r6, %p39;
	selp.b32 	%r134, 0, %r133, %p38;
	add.s32 	%r135, %r134, %r4;
	mad.lo.s32 	%r136, %r135, %r46, %r158;
	ld.global.f32 	%f55, [%rd37+4];
	cvt.s64.s32 	%rd40, %r136;
	add.s64 	%rd41, %rd2, %rd40;
	ld.global.u8 	%rs14, [%rd41];
	cvt.rn.f32.u16 	%f56, %rs14;
	fma.rn.f32 	%f66, %f55, %f56, %f54;
	add.s32 	%r164, %r164, 2;
$L__BB0_25:
	setp.ne.s32 	%p40, %r24, 0;
	@%p40 bra 	$L__BB0_27;
	add.s32 	%r137, %r164, %r1;
	setp.lt.s32 	%p41, %r137, 0;
	setp.lt.s32 	%p42, %r137, %r45;
	selp.b32 	%r138, %r137, %r6, %p42;
	selp.b32 	%r139, 0, %r138, %p41;
	add.s32 	%r140, %r139, %r4;
	mad.lo.s32 	%r141, %r140, %r46, %r158;
	add.s32 	%r142, %r164, %r3;
	mul.wide.s32 	%rd42, %r142, 4;
	add.s64 	%rd43, %rd3, %rd42;
	ld.global.f32 	%f57, [%rd43];
	cvt.s64.s32 	%rd44, %r141;
	add.s64 	%rd45, %rd2, %rd44;
	ld.global.u8 	%rs15, [%rd45];
	cvt.rn.f32.u16 	%f58, %rs15;
	fma.rn.f32 	%f66, %f57, %f58, %f66;
$L__BB0_27:
	add.s32 	%r143, %r158, %r5;
	mul.wide.s32 	%rd46, %r143, 4;
	add.s64 	%rd47, %rd1, %rd46;
	st.global.f32 	[%rd47], %f66;
	add.s32 	%r158, %r158, 1;
	setp.ne.s32 	%p43, %r158, %r46;
	@%p43 bra 	$L__BB0_15;
$L__BB0_28:
	ret;

}
	// .globl	_Z18separable_vert_rgbPKfPhS0_iiii
.visible .entry _Z18separable_vert_rgbPKfPhS0_iiii(
	.param .u64 .ptr .align 1 _Z18separable_vert_rgbPKfPhS0_iiii_param_0,
	.param .u64 .ptr .align 1 _Z18separable_vert_rgbPKfPhS0_iiii_param_1,
	.param .u64 .ptr .align 1 _Z18separable_vert_rgbPKfPhS0_iiii_param_2,
	.param .u32 _Z18separable_vert_rgbPKfPhS0_iiii_param_3,
	.param .u32 _Z18separable_vert_rgbPKfPhS0_iiii_param_4,
	.param .u32 _Z18separable_vert_rgbPKfPhS0_iiii_param_5,
	.param .u32 _Z18separable_vert_rgbPKfPhS0_iiii_param_6
)
{
	.reg .pred 	%p<52>;
	.reg .b16 	%rs<5>;
	.reg .b32 	%r<164>;
	.reg .b32 	%f<68>;
	.reg .b64 	%rd<56>;

	ld.param.u64 	%rd5, [_Z18separable_vert_rgbPKfPhS0_iiii_param_0];
	ld.param.u64 	%rd6, [_Z18separable_vert_rgbPKfPhS0_iiii_param_1];
	ld.param.u64 	%rd7, [_Z18separable_vert_rgbPKfPhS0_iiii_param_2];
	ld.param.u32 	%r43, [_Z18separable_vert_rgbPKfPhS0_iiii_param_3];
	ld.param.u32 	%r47, [_Z18separable_vert_rgbPKfPhS0_iiii_param_4];
	ld.param.u32 	%r45, [_Z18separable_vert_rgbPKfPhS0_iiii_param_5];
	ld.param.u32 	%r46, [_Z18separable_vert_rgbPKfPhS0_iiii_param_6];
	cvta.to.global.u64 	%rd1, %rd6;
	cvta.to.global.u64 	%rd2, %rd5;
	cvta.to.global.u64 	%rd3, %rd7;
	mov.u32 	%r48, %ctaid.x;
	mov.u32 	%r49, %ntid.x;
	mov.u32 	%r50, %tid.x;
	mad.lo.s32 	%r1, %r48, %r49, %r50;
	mov.u32 	%r51, %ctaid.y;
	mov.u32 	%r52, %ntid.y;
	mov.u32 	%r53, %tid.y;
	mad.lo.s32 	%r54, %r51, %r52, %r53;
	setp.ge.s32 	%p1, %r1, %r43;
	setp.ge.s32 	%p2, %r54, %r47;
	or.pred  	%p3, %p1, %p2;
	@%p3 bra 	$L__BB1_28;
	shr.u32 	%r55, %r46, 31;
	add.s32 	%r56, %r46, %r55;
	shr.s32 	%r3, %r56, 1;
	mad.lo.s32 	%r57, %r43, %r54, %r1;
	mul.lo.s32 	%r4, %r57, %r45;
	setp.lt.s32 	%p4, %r45, 1;
	@%p4 bra 	$L__BB1_28;
	setp.gt.s32 	%p5, %r46, -2;
	add.s32 	%r5, %r47, -1;
	@%p5 bra 	$L__BB1_14;
	and.b32  	%r6, %r45, 7;
	setp.lt.u32 	%p44, %r45, 8;
	mov.b32 	%r154, 0;
	@%p44 bra 	$L__BB1_6;
	and.b32  	%r154, %r45, 2147483640;
	neg.s32 	%r152, %r154;
	add.s64 	%rd4, %rd1, 3;
	mov.u32 	%r151, %r4;
$L__BB1_5:
	.pragma "nounroll";
	cvt.s64.s32 	%rd48, %r151;
	add.s64 	%rd49, %rd4, %rd48;
	mov.b16 	%rs1, 0;
	st.global.u8 	[%rd49+-3], %rs1;
	st.global.u8 	[%rd49+-2], %rs1;
	st.global.u8 	[%rd49+-1], %rs1;
	st.global.u8 	[%rd49], %rs1;
	st.global.u8 	[%rd49+1], %rs1;
	st.global.u8 	[%rd49+2], %rs1;
	st.global.u8 	[%rd49+3], %rs1;
	st.global.u8 	[%rd49+4], %rs1;
	add.s32 	%r152, %r152, 8;
	add.s32 	%r151, %r151, 8;
	setp.ne.s32 	%p45, %r152, 0;
	@%p45 bra 	$L__BB1_5;
$L__BB1_6:
	setp.eq.s32 	%p46, %r6, 0;
	@%p46 bra 	$L__BB1_28;
	and.b32  	%r14, %r45, 3;
	setp.lt.u32 	%p47, %r6, 4;
	@%p47 bra 	$L__BB1_9;
	add.s32 	%r147, %r154, %r4;
	cvt.s64.s32 	%rd50, %r147;
	add.s64 	%rd51, %rd1, %rd50;
	mov.b16 	%rs2, 0;
	st.global.u8 	[%rd51], %rs2;
	st.global.u8 	[%rd51+1], %rs2;
	st.global.u8 	[%rd51+2], %rs2;
	st.global.u8 	[%rd51+3], %rs2;
	add.s32 	%r154, %r154, 4;
$L__BB1_9:
	setp.eq.s32 	%p48, %r14, 0;
	@%p48 bra 	$L__BB1_28;
	setp.eq.s32 	%p49, %r14, 1;
	@%p49 bra 	$L__BB1_12;
	add.s32 	%r148, %r154, %r4;
	cvt.s64.s32 	%rd52, %r148;
	add.s64 	%rd53, %rd1, %rd52;
	mov.b16 	%rs3, 0;
	st.global.u8 	[%rd53], %rs3;
	st.global.u8 	[%rd53+1], %rs3;
	add.s32 	%r154, %r154, 2;
$L__BB1_12:
	and.b32  	%r149, %r45, 1;
	setp.eq.b32 	%p50, %r149, 1;
	not.pred 	%p51, %p50;
	@%p51 bra 	$L__BB1_28;
	add.s32 	%r150, %r154, %r4;
	cvt.s64.s32 	%rd54, %r150;
	add.s64 	%rd55, %rd1, %rd54;
	mov.b16 	%rs4, 0;
	st.global.u8 	[%rd55], %rs4;
	bra.uni 	$L__BB1_28;
$L__BB1_14:
	abs.s32 	%r59, %r3;
	add.s32 	%r19, %r3, %r59;
	add.s32 	%r60, %r19, 1;
	and.b32  	%r20, %r60, 7;
	and.b32  	%r21, %r60, 3;
	and.b32  	%r22, %r19, 1;
	and.b32  	%r61, %r60, -8;
	neg.s32 	%r23, %r61;
	mov.b32 	%r156, 0;
$L__BB1_15:
	neg.s32 	%r162, %r3;
	setp.lt.u32 	%p6, %r19, 7;
	mov.f32 	%f67, 0f00000000;
	@%p6 bra 	$L__BB1_19;
	sub.s32 	%r160, 3, %r3;
	sub.s32 	%r157, %r54, %r3;
	mov.f32 	%f67, 0f00000000;
	mov.b32 	%r158, 3;
	mov.u32 	%r159, %r23;
$L__BB1_17:
	.pragma "nounroll";
	setp.lt.s32 	%p7, %r157, 0;
	setp.lt.s32 	%p8, %r157, %r47;
	selp.b32 	%r63, %r157, %r5, %p8;
	selp.b32 	%r64, 0, %r63, %p7;
	add.s32 	%r65, %r158, -3;
	mul.wide.s32 	%rd8, %r65, 4;
	add.s64 	%rd9, %rd3, %rd8;
	ld.global.f32 	%f16, [%rd9];
	mad.lo.s32 	%r66, %r64, %r43, %r1;
	mad.lo.s32 	%r67, %r66, %r45, %r156;
	mul.wide.s32 	%rd10, %r67, 4;
	add.s64 	%rd11, %rd2, %rd10;
	ld.global.f32 	%f17, [%rd11];
	fma.rn.f32 	%f18, %f16, %f17, %f67;
	add.s32 	%r68, %r157, 1;
	setp.lt.s32 	%p9, %r68, 0;
	setp.lt.s32 	%p10, %r68, %r47;
	selp.b32 	%r69, %r68, %r5, %p10;
	selp.b32 	%r70, 0, %r69, %p9;
	ld.global.f32 	%f19, [%rd9+4];
	mad.lo.s32 	%r71, %r70, %r43, %r1;
	mad.lo.s32 	%r72, %r71, %r45, %r156;
	mul.wide.s32 	%rd12, %r72, 4;
	add.s64 	%rd13, %rd2, %rd12;
	ld.global.f32 	%f20, [%rd13];
	fma.rn.f32 	%f21, %f19, %f20, %f18;
	add.s32 	%r73, %r157, 2;
	setp.lt.s32 	%p11, %r73, 0;
	setp.lt.s32 	%p12, %r73, %r47;
	selp.b32 	%r74, %r73, %r5, %p12;
	selp.b32 	%r75, 0, %r74, %p11;
	ld.global.f32 	%f22, [%rd9+8];
	mad.lo.s32 	%r76, %r75, %r43, %r1;
	mad.lo.s32 	%r77, %r76, %r45, %r156;
	mul.wide.s32 	%rd14, %r77, 4;
	add.s64 	%rd15, %rd2, %rd14;
	ld.global.f32 	%f23, [%rd15];
	fma.rn.f32 	%f24, %f22, %f23, %f21;
	add.s32 	%r78, %r157, 3;
	setp.lt.s32 	%p13, %r78, 0;
	setp.lt.s32 	%p14, %r78, %r47;
	selp.b32 	%r79, %r78, %r5, %p14;
	selp.b32 	%r80, 0, %r79, %p13;
	ld.global.f32 	%f25, [%rd9+12];
	mad.lo.s32 	%r81, %r80, %r43, %r1;
	mad.lo.s32 	%r82, %r81, %r45, %r156;
	mul.wide.s32 	%rd16, %r82, 4;
	add.s64 	%rd17, %rd2, %rd16;
	ld.global.f32 	%f26, [%rd17];
	fma.rn.f32 	%f27, %f25, %f26, %f24;
	add.s32 	%r83, %r157, 4;
	setp.lt.s32 	%p15, %r83, 0;
	setp.lt.s32 	%p16, %r83, %r47;
	selp.b32 	%r84, %r83, %r5, %p16;
	selp.b32 	%r85, 0, %r84, %p15;
	ld.global.f32 	%f28, [%rd9+16];
	mad.lo.s32 	%r86, %r85, %r43, %r1;
	mad.lo.s32 	%r87, %r86, %r45, %r156;
	mul.wide.s32 	%rd18, %r87, 4;
	add.s64 	%rd19, %rd2, %rd18;
	ld.global.f32 	%f29, [%rd19];
	fma.rn.f32 	%f30, %f28, %f29, %f27;
	add.s32 	%r88, %r157, 5;
	setp.lt.s32 	%p17, %r88, 0;
	setp.lt.s32 	%p18, %r88, %r47;
	selp.b32 	%r89, %r88, %r5, %p18;
	selp.b32 	%r90, 0, %r89, %p17;
	ld.global.f32 	%f31, [%rd9+20];
	mad.lo.s32 	%r91, %r90, %r43, %r1;
	mad.lo.s32 	%r92, %r91, %r45, %r156;
	mul.wide.s32 	%rd20, %r92, 4;
	add.s64 	%rd21, %rd2, %rd20;
	ld.global.f32 	%f32, [%rd21];
	fma.rn.f32 	%f33, %f31, %f32, %f30;
	add.s32 	%r93, %r157, 6;
	setp.lt.s32 	%p19, %r93, 0;
	setp.lt.s32 	%p20, %r93, %r47;
	selp.b32 	%r94, %r93, %r5, %p20;
	selp.b32 	%r95, 0, %r94, %p19;
	ld.global.f32 	%f34, [%rd9+24];
	mad.lo.s32 	%r96, %r95, %r43, %r1;
	mad.lo.s32 	%r97, %r96, %r45, %r156;
	mul.wide.s32 	%rd22, %r97, 4;
	add.s64 	%rd23, %rd2, %rd22;
	ld.global.f32 	%f35, [%rd23];
	fma.rn.f32 	%f36, %f34, %f35, %f33;
	add.s32 	%r98, %r157, 7;
	setp.lt.s32 	%p21, %r98, 0;
	setp.lt.s32 	%p22, %r98, %r47;
	selp.b32 	%r99, %r98, %r5, %p22;
	selp.b32 	%r100, 0, %r99, %p21;
	ld.global.f32 	%f37, [%rd9+28];
	mad.lo.s32 	%r101, %r100, %r43, %r1;
	mad.lo.s32 	%r102, %r101, %r45, %r156;
	mul.wide.s32 	%rd24, %r102, 4;
	add.s64 	%rd25, %rd2, %rd24;
	ld.global.f32 	%f38, [%rd25];
	fma.rn.f32 	%f67, %f37, %f38, %f36;
	add.s32 	%r160, %r160, 8;
	add.s32 	%r159, %r159, 8;
	add.s32 	%r158, %r158, 8;
	add.s32 	%r157, %r157, 8;
	setp.ne.s32 	%p23, %r159, 0;
	@%p23 bra 	$L__BB1_17;
	add.s32 	%r162, %r160, -3;
$L__BB1_19:
	setp.eq.s32 	%p24, %r20, 0;
	@%p24 bra 	$L__BB1_27;
	add.s32 	%r103, %r20, -1;
	setp.lt.u32 	%p25, %r103, 3;
	@%p25 bra 	$L__BB1_22;
	add.s32 	%r104, %r162, %r54;
	setp.lt.s32 	%p26, %r104, 0;
	setp.lt.s32 	%p27, %r104, %r47;
	selp.b32 	%r105, %r104, %r5, %p27;
	selp.b32 	%r106, 0, %r105, %p26;
	add.s32 	%r107, %r162, %r3;
	mul.wide.s32 	%rd26, %r107, 4;
	add.s64 	%rd27, %rd3, %rd26;
	ld.global.f32 	%f40, [%rd27];
	mad.lo.s32 	%r108, %r106, %r43, %r1;
	mad.lo.s32 	%r109, %r108, %r45, %r156;
	mul.wide.s32 	%rd28, %r109, 4;
	add.s64 	%rd29, %rd2, %rd28;
	ld.global.f32 	%f41, [%rd29];
	fma.rn.f32 	%f42, %f40, %f41, %f67;
	add.s32 	%r110, %r104, 1;
	setp.lt.s32 	%p28, %r110, 0;
	setp.lt.s32 	%p29, %r110, %r47;
	selp.b32 	%r111, %r110, %r5, %p29;
	selp.b32 	%r112, 0, %r111, %p28;
	ld.global.f32 	%f43, [%rd27+4];
	mad.lo.s32 	%r113, %r112, %r43, %r1;
	mad.lo.s32 	%r114, %r113, %r45, %r156;
	mul.wide.s32 	%rd30, %r114, 4;
	add.s64 	%rd31, %rd2, %rd30;
	ld.global.f32 	%f44, [%rd31];
	fma.rn.f32 	%f45, %f43, %f44, %f42;
	add.s32 	%r115, %r104, 2;
	setp.lt.s32 	%p30, %r115, 0;
	setp.lt.s32 	%p31, %r115, %r47;
	selp.b32 	%r116, %r115, %r5, %p31;
	selp.b32 	%r117, 0, %r116, %p30;
	ld.global.f32 	%f46, [%rd27+8];
	mad.lo.s32 	%r118, %r117, %r43, %r1;
	mad.lo.s32 	%r119, %r118, %r45, %r156;
	mul.wide.s32 	%rd32, %r119, 4;
	add.s64 	%rd33, %rd2, %rd32;
	ld.global.f32 	%f47, [%rd33];
	fma.rn.f32 	%f48, %f46, %f47, %f45;
	add.s32 	%r120, %r104, 3;
	setp.lt.s32 	%p32, %r120, 0;
	setp.lt.s32 	%p33, %r120, %r47;
	selp.b32 	%r121, %r120, %r5, %p33;
	selp.b32 	%r122, 0, %r121, %p32;
	ld.global.f32 	%f49, [%rd27+12];
	mad.lo.s32 	%r123, %r122, %r43, %r1;
	mad.lo.s32 	%r124, %r123, %r45, %r156;
	mul.wide.s32 	%rd34, %r124, 4;
	add.s64 	%rd35, %rd2, %rd34;
	ld.global.f32 	%f50, [%rd35];
	fma.rn.f32 	%f67, %f49, %f50, %f48;
	add.s32 	%r162, %r162, 4;
$L__BB1_22:
	setp.eq.s32 	%p34, %r21, 0;
	@%p34 bra 	$L__BB1_27;
	setp.eq.s32 	%p35, %r21, 1;
	@%p35 bra 	$L__BB1_25;
	add.s32 	%r125, %r162, %r54;
	setp.lt.s32 	%p36, %r125, 0;
	setp.lt.s32 	%p37, %r125, %r47;
	selp.b32 	%r126, %r125, %r5, %p37;
	selp.b32 	%r127, 0, %r126, %p36;
	add.s32 	%r128, %r162, %r3;
	mul.wide.s32 	%rd36, %r128, 4;
	add.s64 	%rd37, %rd3, %rd36;
	ld.global.f32 	%f52, [%rd37];
	mad.lo.s32 	%r129, %r127, %r43, %r1;
	mad.lo.s32 	%r130, %r129, %r45, %r156;
	mul.wide.s32 	%rd38, %r130, 4;
	add.s64 	%rd39, %rd2, %rd38;
	ld.global.f32 	%f53, [%rd39];
	fma.rn.f32 	%f54, %f52, %f53, %f67;
	add.s32 	%r131, %r125, 1;
	setp.lt.s32 	%p38, %r131, 0;
	setp.lt.s32 	%p39, %r131, %r47;
	selp.b32 	%r132, %r131, %r5, %p39;
	selp.b32 	%r133, 0, %r132, %p38;
	ld.global.f32 	%f55, [%rd37+4];
	mad.lo.s32 	%r134, %r133, %r43, %r1;
	mad.lo.s32 	%r135, %r134, %r45, %r156;
	mul.wide.s32 	%rd40, %r135, 4;
	add.s64 	%rd41, %rd2, %rd40;
	ld.global.f32 	%f56, [%rd41];
	fma.rn.f32 	%f67, %f55, %f56, %f54;
	add.s32 	%r162, %r162, 2;
$L__BB1_25:
	setp.ne.s32 	%p40, %r22, 0;
	@%p40 bra 	$L__BB1_27;
	add.s32 	%r136, %r162, %r54;
	setp.lt.s32 	%p41, %r136, 0;
	setp.lt.s32 	%p42, %r136, %r47;
	selp.b32 	%r137, %r136, %r5, %p42;
	selp.b32 	%r138, 0, %r137, %p41;
	add.s32 	%r139, %r162, %r3;
	mul.wide.s32 	%rd42, %r139, 4;
	add.s64 	%rd43, %rd3, %rd42;
	ld.global.f32 	%f57, [%rd43];
	mad.lo.s32 	%r140, %r138, %r43, %r1;
	mad.lo.s32 	%r141, %r140, %r45, %r156;
	mul.wide.s32 	%rd44, %r141, 4;
	add.s64 	%rd45, %rd2, %rd44;
	ld.global.f32 	%f58, [%rd45];
	fma.rn.f32 	%f67, %f57, %f58, %f67;
$L__BB1_27:
	add.f32 	%f59, %f67, 0f3F000000;
	cvt.rzi.s32.f32 	%r142, %f59;
	min.s32 	%r143, %r142, 255;
	max.s32 	%r144, %r143, 0;
	add.s32 	%r145, %r156, %r4;
	cvt.s64.s32 	%rd46, %r145;
	add.s64 	%rd47, %rd1, %rd46;
	st.global.u8 	[%rd47], %r144;
	add.s32 	%r156, %r156, 1;
	setp.ne.s32 	%p43, %r156, %r45;
	@%p43 bra 	$L__BB1_15;
$L__BB1_28:
	ret;

}


// ===== COMPILED SASS (sm_100) =====

	.target	sm_100

	.elftype	@"ET_EXEC"


//--------------------- .note.nv.tkinfo           --------------------------
	.section	.note.nv.tkinfo,"",@"SHT_NOTE"
	.sectionflags	@"SHF_NOTE_NV_TKINFO"
	.tkinfo
        /*0018*/ 	.word	0x00000002
        /*0030*/ 	.string	""
        /*0030*/ 	.string	"ptxas"
        /*0030*/ 	.string	"Cuda compilation tools, release 13.0, V13.0.88"
        /*0030*/ 	.string	"Build cuda_13.0.r13.0/compiler.36424714_0"
        /*0030*/ 	.string	"-arch sm_100 -m 64 "



//--------------------- .note.nv.cuinfo           --------------------------
	.section	.note.nv.cuinfo,"",@"SHT_NOTE"
	.sectionflags	@"SHF_NOTE_NV_CUINFO"
        /*0018*/ 	.short	0x0002
        /*001a*/ 	.short	0x0064
        /*001c*/ 	.short	0x0082
	.zero		2


//--------------------- .nv.info                  --------------------------
	.section	.nv.info,"",@"SHT_CUDA_INFO"
	.align	4


	//----- nvinfo : EIATTR_REGCOUNT
	.align		4
        /*0000*/ 	.byte	0x04, 0x2f
        /*0002*/ 	.short	(.L_1 - .L_0)
	.align		4
.L_0:
        /*0004*/ 	.word	index@(_Z19separable_horiz_rgbPKhPfPKfiiii)
        /*0008*/ 	.word	0x00000020


	//----- nvinfo : EIATTR_FRAME_SIZE
	.align		4
.L_1:
        /*000c*/ 	.byte	0x04, 0x11
        /*000e*/ 	.short	(.L_3 - .L_2)
	.align		4
.L_2:
        /*0010*/ 	.word	index@(_Z19separable_horiz_rgbPKhPfPKfiiii)
        /*0014*/ 	.word	0x00000000


	//----- nvinfo : EIATTR_REGCOUNT
	.align		4
.L_3:
        /*0018*/ 	.byte	0x04, 0x2f
        /*001a*/ 	.short	(.L_5 - .L_4)
	.align		4
.L_4:
        /*001c*/ 	.word	index@(_Z18separable_vert_rgbPKfPhS0_iiii)
        /*0020*/ 	.word	0x00000020


	//----- nvinfo : EIATTR_FRAME_SIZE
	.align		4
.L_5:
        /*0024*/ 	.byte	0x04, 0x11
        /*0026*/ 	.short	(.L_7 - .L_6)
	.align		4
.L_6:
        /*0028*/ 	.word	index@(_Z18separable_vert_rgbPKfPhS0_iiii)
        /*002c*/ 	.word	0x00000000


	//----- nvinfo : EIATTR_MIN_STACK_SIZE
	.align		4
.L_7:
        /*0030*/ 	.byte	0x04, 0x12
        /*0032*/ 	.short	(.L_9 - .L_8)
	.align		4
.L_8:
        /*0034*/ 	.word	index@(_Z18separable_vert_rgbPKfPhS0_iiii)
        /*0038*/ 	.word	0x00000000


	//----- nvinfo : EIATTR_MIN_STACK_SIZE
	.align		4
.L_9:
        /*003c*/ 	.byte	0x04, 0x12
        /*003e*/ 	.short	(.L_11 - .L_10)
	.align		4
.L_10:
        /*0040*/ 	.word	index@(_Z19separable_horiz_rgbPKhPfPKfiiii)
        /*0044*/ 	.word	0x00000000
.L_11:


//--------------------- .nv.compat                --------------------------
	.section	.nv.compat,"",@"SHT_CUDA_COMPAT_INFO"
	.align	4
        /*0000*/ 	.byte	0x02, 0x09, 0x00, 0x00, 0x02, 0x02, 0x01, 0x00, 0x02, 0x05, 0x05, 0x00, 0x03, 0x07, 0x01, 0x01
        /*0010*/ 	.byte	0x02, 0x03, 0x00, 0x00, 0x02, 0x06, 0x01, 0x00, 0x04, 0x0b, 0x08, 0x00, 0x09, 0x00, 0x00, 0x00
        /*0020*/ 	.byte	0x00, 0x00, 0x00, 0x00


//--------------------- .nv.info._Z18separable_vert_rgbPKfPhS0_iiii --------------------------
	.section	.nv.info._Z18separable_vert_rgbPKfPhS0_iiii,"",@"SHT_CUDA_INFO"
	.sectionflags	@""
	.align	4


	//----- nvinfo : EIATTR_CUDA_API_VERSION
	.align		4
        /*0000*/ 	.byte	0x04, 0x37
        /*0002*/ 	.short	(.L_13 - .L_12)
.L_12:
        /*0004*/ 	.word	0x00000082


	//----- nvinfo : EIATTR_KPARAM_INFO
	.align		4
.L_13:
        /*0008*/ 	.byte	0x04, 0x17
        /*000a*/ 	.short	(.L_15 - .L_14)
.L_14:
        /*000c*/ 	.word	0x00000000
        /*0010*/ 	.short	0x0006
        /*0012*/ 	.short	0x0024
        /*0014*/ 	.byte	0x00, 0xf0, 0x11, 0x00


	//----- nvinfo : EIATTR_KPARAM_INFO
	.align		4
.L_15:
        /*0018*/ 	.byte	0x04, 0x17
        /*001a*/ 	.short	(.L_17 - .L_16)
.L_16:
        /*001c*/ 	.word	0x00000000
        /*0020*/ 	.short	0x0005
        /*0022*/ 	.short	0x0020
        /*0024*/ 	.byte	0x00, 0xf0, 0x11, 0x00


	//----- nvinfo : EIATTR_KPARAM_INFO
	.align		4
.L_17:
        /*0028*/ 	.byte	0x04, 0x17
        /*002a*/ 	.short	(.L_19 - .L_18)
.L_18:
        /*002c*/ 	.word	0x00000000
        /*0030*/ 	.short	0x0004
        /*0032*/ 	.short	0x001c
        /*0034*/ 	.byte	0x00, 0xf0, 0x11, 0x00


	//----- nvinfo : EIATTR_KPARAM_INFO
	.align		4
.L_19:
        /*0038*/ 	.byte	0x04, 0x17
        /*003a*/ 	.short	(.L_21 - .L_20)
.L_20:
        /*003c*/ 	.word	0x00000000
        /*0040*/ 	.short	0x0003
        /*0042*/ 	.short	0x0018
        /*0044*/ 	.byte	0x00, 0xf0, 0x11, 0x00


	//----- nvinfo : EIATTR_KPARAM_INFO
	.align		4
.L_21:
        /*0048*/ 	.byte	0x04, 0x17
        /*004a*/ 	.short	(.L_23 - .L_22)
.L_22:
        /*004c*/ 	.word	0x00000000
        /*0050*/ 	.short	0x0002
        /*0052*/ 	.short	0x0010
        /*0054*/ 	.byte	0x00, 0xf5, 0x21, 0x00


	//----- nvinfo : EIATTR_KPARAM_INFO
	.align		4
.L_23:
        /*0058*/ 	.byte	0x04, 0x17
        /*005a*/ 	.short	(.L_25 - .L_24)
.L_24:
        /*005c*/ 	.word	0x00000000
        /*0060*/ 	.short	0x0001
        /*0062*/ 	.short	0x0008
        /*0064*/ 	.byte	0x00, 0xf5, 0x21, 0x00


	//----- nvinfo : EIATTR_KPARAM_INFO
	.align		4
.L_25:
        /*0068*/ 	.byte	0x04, 0x17
        /*006a*/ 	.short	(.L_27 - .L_26)
.L_26:
        /*006c*/ 	.word	0x00000000
        /*0070*/ 	.short	0x0000
        /*0072*/ 	.short	0x0000
        /*0074*/ 	.byte	0x00, 0xf5, 0x21, 0x00


	//----- nvinfo : EIATTR_SPARSE_MMA_MASK
	.align		4
.L_27:
        /*0078*/ 	.byte	0x03, 0x50
        /*007a*/ 	.short	0x0000


	//----- nvinfo : EIATTR_MAXREG_COUNT
	.align		4
        /*007c*/ 	.byte	0x03, 0x1b
        /*007e*/ 	.short	0x00ff


	//----- nvinfo : EIATTR_MERCURY_ISA_VERSION
	.align		4
        /*0080*/ 	.byte	0x03, 0x5f
        /*0082*/ 	.short	0x0101


	//----- nvinfo : EIATTR_VRC_CTA_INIT_COUNT
	.align		4
        /*0084*/ 	.byte	0x02, 0x4a
	.zero		1
	.zero		1


	//----- nvinfo : EIATTR_EXIT_INSTR_OFFSETS
	.align		4
        /*0088*/ 	.byte	0x04, 0x1c
        /*008a*/ 	.short	(.L_29 - .L_28)


	//   ....[0]....
.L_28:
        /*008c*/ 	.word	0x000000c0


	//   ....[1]....
        /*0090*/ 	.word	0x000000f0


	//   ....[2]....
        /*0094*/ 	.word	0x00000300


	//   ....[3]....
        /*0098*/ 	.word	0x000003e0


	//   ....[4]....
        /*009c*/ 	.word	0x000004a0


	//   ....[5]....
        /*00a0*/ 	.word	0x00000500


	//   ....[6]....
        /*00a4*/ 	.word	0x000013f0


	//----- nvinfo : EIATTR_CBANK_PARAM_SIZE
	.align		4
.L_29:
        /*00a8*/ 	.byte	0x03, 0x19
        /*00aa*/ 	.short	0x0028


	//----- nvinfo : EIATTR_PARAM_CBANK
	.align		4
        /*00ac*/ 	.byte	0x04, 0x0a
        /*00ae*/ 	.short	(.L_31 - .L_30)
	.align		4
.L_30:
        /*00b0*/ 	.word	index@(.nv.constant0._Z18separable_vert_rgbPKfPhS0_iiii)
        /*00b4*/ 	.short	0x0380
        /*00b6*/ 	.short	0x0028


	//----- nvinfo : EIATTR_SW_WAR
	.align		4
.L_31:
        /*00b8*/ 	.byte	0x04, 0x36
        /*00ba*/ 	.short	(.L_33 - .L_32)
.L_32:
        /*00bc*/ 	.word	0x00000008
.L_33:


//--------------------- .nv.info._Z19separable_horiz_rgbPKhPfPKfiiii --------------------------
	.section	.nv.info._Z19separable_horiz_rgbPKhPfPKfiiii,"",@"SHT_CUDA_INFO"
	.sectionflags	@""
	.align	4


	//----- nvinfo : EIATTR_CUDA_API_VERSION
	.align		4
        /*0000*/ 	.byte	0x04, 0x37
        /*0002*/ 	.short	(.L_35 - .L_34)
.L_34:
        /*0004*/ 	.word	0x00000082


	//----- nvinfo : EIATTR_KPARAM_INFO
	.align		4
.L_35:
        /*0008*/ 	.byte	0x04, 0x17
        /*000a*/ 	.short	(.L_37 - .L_36)
.L_36:
        /*000c*/ 	.word	0x00000000
        /*0010*/ 	.short	0x0006
        /*0012*/ 	.short	0x0024
        /*0014*/ 	.byte	0x00, 0xf0, 0x11, 0x00


	//----- nvinfo : EIATTR_KPARAM_INFO
	.align		4
.L_37:
        /*0018*/ 	.byte	0x04, 0x17
        /*001a*/ 	.short	(.L_39 - .L_38)
.L_38:
        /*001c*/ 	.word	0x00000000
        /*0020*/ 	.short	0x0005
        /*0022*/ 	.short	0x0020
        /*0024*/ 	.byte	0x00, 0xf0, 0x11, 0x00


	//----- nvinfo : EIATTR_KPARAM_INFO
	.align		4
.L_39:
        /*0028*/ 	.byte	0x04, 0x17
        /*002a*/ 	.short	(.L_41 - .L_40)
.L_40:
        /*002c*/ 	.word	0x00000000
        /*0030*/ 	.short	0x0004
        /*0032*/ 	.short	0x001c
        /*0034*/ 	.byte	0x00, 0xf0, 0x11, 0x00


	//----- nvinfo : EIATTR_KPARAM_INFO
	.align		4
.L_41:
        /*0038*/ 	.byte	0x04, 0x17
        /*003a*/ 	.short	(.L_43 - .L_42)
.L_42:
        /*003c*/ 	.word	0x00000000
        /*0040*/ 	.short	0x0003
        /*0042*/ 	.short	0x0018
        /*0044*/ 	.byte	0x00, 0xf0, 0x11, 0x00


	//----- nvinfo : EIATTR_KPARAM_INFO
	.align		4
.L_43:
        /*0048*/ 	.byte	0x04, 0x17
        /*004a*/ 	.short	(.L_45 - .L_44)
.L_44:
        /*004c*/ 	.word	0x00000000
        /*0050*/ 	.short	0x0002
        /*0052*/ 	.short	0x0010
        /*0054*/ 	.byte	0x00, 0xf5, 0x21, 0x00


	//----- nvinfo : EIATTR_KPARAM_INFO
	.align		4
.L_45:
        /*0058*/ 	.byte	0x04, 0x17
        /*005a*/ 	.short	(.L_47 - .L_46)
.L_46:
        /*005c*/ 	.word	0x00000000
        /*0060*/ 	.short	0x0001
        /*0062*/ 	.short	0x0008
        /*0064*/ 	.byte	0x00, 0xf5, 0x21, 0x00


	//----- nvinfo : EIATTR_KPARAM_INFO
	.align		4
.L_47:
        /*0068*/ 	.byte	0x04, 0x17
        /*006a*/ 	.short	(.L_49 - .L_48)
.L_48:
        /*006c*/ 	.word	0x00000000
        /*0070*/ 	.short	0x0000
        /*0072*/ 	.short	0x0000
        /*0074*/ 	.byte	0x00, 0xf5, 0x21, 0x00


	//----- nvinfo : EIATTR_SPARSE_MMA_MASK
	.align		4
.L_49:
        /*0078*/ 	.byte	0x03, 0x50
        /*007a*/ 	.short	0x0000


	//----- nvinfo : EIATTR_MAXREG_COUNT
	.align		4
        /*007c*/ 	.byte	0x03, 0x1b
        /*007e*/ 	.short	0x00ff


	//----- nvinfo : EIATTR_MERCURY_ISA_VERSION
	.align		4
        /*0080*/ 	.byte	0x03, 0x5f
        /*0082*/ 	.short	0x0101


	//----- nvinfo : EIATTR_VRC_CTA_INIT_COUNT
	.align		4
        /*0084*/ 	.byte	0x02, 0x4a
	.zero		1
	.zero		1


	//----- nvinfo : EIATTR_EXIT_INSTR_OFFSETS
	.align		4
        /*0088*/ 	.byte	0x04, 0x1c
        /*008a*/ 	.short	(.L_51 - .L_50)


	//   ....[0]....
.L_50:
        /*008c*/ 	.word	0x000000c0


	//   ....[1]....
        /*0090*/ 	.word	0x000000f0


	//   ....[2]....
        /*0094*/ 	.word	0x00000320


	//   ....[3]....
        /*0098*/ 	.word	0x000003f0


	//   ....[4]....
        /*009c*/ 	.word	0x00000480


	//   ....[5]....
        /*00a0*/ 	.word	0x000004e0


	//   ....[6]....
        /*00a4*/ 	.word	0x00001570


	//----- nvinfo : EIATTR_CBANK_PARAM_SIZE
	.align		4
.L_51:
        /*00a8*/ 	.byte	0x03, 0x19
        /*00aa*/ 	.short	0x0028


	//----- nvinfo : EIATTR_PARAM_CBANK
	.align		4
        /*00ac*/ 	.byte	0x04, 0x0a
        /*00ae*/ 	.short	(.L_53 - .L_52)
	.align		4
.L_52:
        /*00b0*/ 	.word	index@(.nv.constant0._Z19separable_horiz_rgbPKhPfPKfiiii)
        /*00b4*/ 	.short	0x0380
        /*00b6*/ 	.short	0x0028


	//----- nvinfo : EIATTR_SW_WAR
	.align		4
.L_53:
        /*00b8*/ 	.byte	0x04, 0x36
        /*00ba*/ 	.short	(.L_55 - .L_54)
.L_54:
        /*00bc*/ 	.word	0x00000008
.L_55:


//--------------------- .nv.callgraph             --------------------------
	.section	.nv.callgraph,"",@"SHT_CUDA_CALLGRAPH"
	.align	4
	.sectionentsize	8
	.align		4
        /*0000*/ 	.word	0x00000000
	.align		4
        /*0004*/ 	.word	0xffffffff
	.align		4
        /*0008*/ 	.word	0x00000000
	.align		4
        /*000c*/ 	.word	0xfffffffe
	.align		4
        /*0010*/ 	.word	0x00000000
	.align		4
        /*0014*/ 	.word	0xfffffffd
	.align		4
        /*0018*/ 	.word	0x00000000
	.align		4
        /*001c*/ 	.word	0xfffffffc


//--------------------- .text._Z18separable_vert_rgbPKfPhS0_iiii --------------------------
	.section	.text._Z18separable_vert_rgbPKfPhS0_iiii,"ax",@progbits
	.align	128
        .global         _Z18separable_vert_rgbPKfPhS0_iiii
        .type           _Z18separable_vert_rgbPKfPhS0_iiii,@function
        .size           _Z18separable_vert_rgbPKfPhS0_iiii,(.L_x_23 - _Z18separable_vert_rgbPKfPhS0_iiii)
        .other          _Z18separable_vert_rgbPKfPhS0_iiii,@"STO_CUDA_ENTRY STV_DEFAULT"
_Z18separable_vert_rgbPKfPhS0_iiii:
.text._Z18separable_vert_rgbPKfPhS0_iiii:
[----:B------:R-:W-:Y:S01]  /*0000*/  LDC R1, c[0x0][0x37c] ;  /* 0x0000df00ff017b82 */ /* 0x000fe20000000800 */
[----:B------:R-:W0:Y:S07]  /*0010*/  S2R R5, SR_TID.Y ;  /* 0x0000000000057919 */ /* 0x000e2e0000002200 */
[----:B------:R-:W1:Y:S01]  /*0020*/  LDC R3, c[0x0][0x360] ;  /* 0x0000d800ff037b82 */ /* 0x000e620000000800 */
[----:B------:R-:W2:Y:S01]  /*0030*/  LDCU.64 UR8, c[0x0][0x398] ;  /* 0x00007300ff0877ac */ /* 0x000ea20008000a00 */
[----:B------:R-:W1:Y:S06]  /*0040*/  S2R R2, SR_TID.X ;  /* 0x0000000000027919 */ /* 0x000e6c0000002100 */
[----:B------:R-:W0:Y:S08]  /*0050*/  S2UR UR5, SR_CTAID.Y ;  /* 0x00000000000579c3 */ /* 0x000e300000002600 */
[----:B------:R-:W0:Y:S08]  /*0060*/  LDC R0, c[0x0][0x364] ;  /* 0x0000d900ff007b82 */ /* 0x000e300000000800 */
[----:B------:R-:W1:Y:S01]  /*0070*/  S2UR UR4, SR_CTAID.X ;  /* 0x00000000000479c3 */ /* 0x000e620000002500 */
[----:B0-----:R-:W-:-:S05]  /*0080*/  IMAD R0, R0, UR5, R5 ;  /* 0x0000000500007c24 */ /* 0x001fca000f8e0205 */
[----:B--2---:R-:W-:Y:S01]  /*0090*/  ISETP.GE.AND P0, PT, R0, UR9, PT ;  /* 0x0000000900007c0c */ /* 0x004fe2000bf06270 */
[----:B-1----:R-:W-:-:S05]  /*00a0*/  IMAD R3, R3, UR4, R2 ;  /* 0x0000000403037c24 */ /* 0x002fca000f8e0202 */
[----:B------:R-:W-:-:S13]  /*00b0*/  ISETP.GE.OR P0, PT, R3, UR8, P0 ;  /* 0x0000000803007c0c */ /* 0x000fda0008706670 */
[----:B------:R-:W-:Y:S05]  /*00c0*/  @P0 EXIT ;  /* 0x000000000000094d */ /* 0x000fea0003800000 */
[----:B------:R-:W0:Y:S02]  /*00d0*/  LDC R9, c[0x0][0x3a0] ;  /* 0x0000e800ff097b82 */ /* 0x000e240000000800 */
[----:B0-----:R-:W-:-:S13]  /*00e0*/  ISETP.GE.AND P0, PT, R9, 0x1, PT ;  /* 0x000000010900780c */ /* 0x001fda0003f06270 */
[----:B------:R-:W-:Y:S05]  /*00f0*/  @!P0 EXIT ;  /* 0x000000000000894d */ /* 0x000fea0003800000 */
[----:B------:R-:W0:Y:S01]  /*0100*/  LDC R5, c[0x0][0x3a4] ;  /* 0x0000e900ff057b82 */ /* 0x000e220000000800 */
[----:B------:R-:W-:Y:S01]  /*0110*/  IMAD R2, R0, UR8, R3 ;  /* 0x0000000800027c24 */ /* 0x000fe2000f8e0203 */
[----:B------:R-:W1:Y:S03]  /*0120*/  LDCU.64 UR6, c[0x0][0x358] ;  /* 0x00006b00ff0677ac */ /* 0x000e660008000a00 */
[----:B------:R-:W-:Y:S01]  /*0130*/  IMAD R2, R2, R9, RZ ;  /* 0x0000000902027224 */ /* 0x000fe200078e02ff */
[C---:B0-----:R-:W-:Y:S02]  /*0140*/  ISETP.GT.AND P0, PT, R5.reuse, -0x2, PT ;  /* 0xfffffffe0500780c */ /* 0x041fe40003f04270 */
[----:B------:R-:W-:-:S04]  /*0150*/  LEA.HI R5, R5, R5, RZ, 0x1 ;  /* 0x0000000505057211 */ /* 0x000fc800078f08ff */
[----:B------:R-:W-:-:S07]  /*0160*/  SHF.R.S32.HI R5, RZ, 0x1, R5 ;  /* 0x00000001ff057819 */ /* 0x000fce0000011405 */
[----:B-1----:R-:W-:Y:S05]  /*0170*/  @P0 BRA `(.L_x_0) ;  /* 0x0000000000e40947 */ /* 0x002fea0003800000 */
[C---:B------:R-:W-:Y:S01]  /*0180*/  ISETP.GE.U32.AND P0, PT, R9.reuse, 0x8, PT ;  /* 0x000000080900780c */ /* 0x040fe20003f06070 */
[----:B------:R-:W-:Y:S01]  /*0190*/  IMAD.MOV.U32 R3, RZ, RZ, RZ ;  /* 0x000000ffff037224 */ /* 0x000fe200078e00ff */
[----:B------:R-:W-:-:S04]  /*01a0*/  LOP3.LUT R8, R9, 0x7, RZ, 0xc0, !PT ;  /* 0x0000000709087812 */ /* 0x000fc800078ec0ff */
[----:B------:R-:W-:-:S07]  /*01b0*/  ISETP.NE.AND P1, PT, R8, RZ, PT ;  /* 0x000000ff0800720c */ /* 0x000fce0003f25270 */
[----:B------:R-:W-:Y:S06]  /*01c0*/  @!P0 BRA `(.L_x_1) ;  /* 0x00000000004c8947 */ /* 0x000fec0003800000 */
[----:B------:R-:W0:Y:S01]  /*01d0*/  LDC.64 R10, c[0x0][0x388] ;  /* 0x0000e200ff0a7b82 */ /* 0x000e220000000a00 */
[----:B------:R-:W-:Y:S01]  /*01e0*/  LOP3.LUT R3, R9, 0x7ffffff8, RZ, 0xc0, !PT ;  /* 0x7ffffff809037812 */ /* 0x000fe200078ec0ff */
[----:B------:R-:W-:-:S04]  /*01f0*/  IMAD.MOV.U32 R7, RZ, RZ, R2 ;  /* 0x000000ffff077224 */ /* 0x000fc800078e0002 */
[----:B------:R-:W-:-:S07]  /*0200*/  IMAD.MOV R0, RZ, RZ, -R3 ;  /* 0x000000ffff007224 */ /* 0x000fce00078e0a03 */
.L_x_2:
[----:B------:R-:W-:Y:S01]  /*0210*/  SHF.R.S32.HI R6, RZ, 0x1f, R7 ;  /* 0x0000001fff067819 */ /* 0x000fe20000011407 */
[----:B------:R-:W-:Y:S01]  /*0220*/  VIADD R0, R0, 0x8 ;  /* 0x0000000800007836 */ /* 0x000fe20000000000 */
[C---:B01----:R-:W-:Y:S01]  /*0230*/  IADD3 R4, P0, P2, R7.reuse, 0x3, R10 ;  /* 0x0000000307047810 */ /* 0x043fe20007a1e00a */
[----:B------:R-:W-:-:S03]  /*0240*/  VIADD R7, R7, 0x8 ;  /* 0x0000000807077836 */ /* 0x000fc60000000000 */
[----:B------:R-:W-:Y:S02]  /*0250*/  IADD3.X R5, PT, PT, R6, R11, RZ, P0, P2 ;  /* 0x0000000b06057210 */ /* 0x000fe400007e44ff */
[----:B------:R-:W-:-:S03]  /*0260*/  ISETP.NE.AND P0, PT, R0, RZ, PT ;  /* 0x000000ff0000720c */ /* 0x000fc60003f05270 */
[----:B------:R1:W-:Y:S04]  /*0270*/  STG.E.U8 desc[UR6][R4.64+-0x3], RZ ;  /* 0xfffffdff04007986 */ /* 0x0003e8000c101106 */
[----:B------:R1:W-:Y:S04]  /*0280*/  STG.E.U8 desc[UR6][R4.64+-0x2], RZ ;  /* 0xfffffeff04007986 */ /* 0x0003e8000c101106 */
[----:B------:R1:W-:Y:S04]  /*0290*/  STG.E.U8 desc[UR6][R4.64+-0x1], RZ ;  /* 0xffffffff04007986 */ /* 0x0003e8000c101106 */
[----:B------:R1:W-:Y:S04]  /*02a0*/  STG.E.U8 desc[UR6][R4.64], RZ ;  /* 0x000000ff04007986 */ /* 0x0003e8000c101106 */
[----:B------:R1:W-:Y:S04]  /*02b0*/  STG.E.U8 desc[UR6][R4.64+0x1], RZ ;  /* 0x000001ff04007986 */ /* 0x0003e8000c101106 */
[----:B------:R1:W-:Y:S04]  /*02c0*/  STG.E.U8 desc[UR6][R4.64+0x2], RZ ;  /* 0x000002ff04007986 */ /* 0x0003e8000c101106 */
[----:B------:R1:W-:Y:S04]  /*02d0*/  STG.E.U8 desc[UR6][R4.64+0x3], RZ ;  /* 0x000003ff04007986 */ /* 0x0003e8000c101106 */
[----:B------:R1:W-:Y:S01]  /*02e0*/  STG.E.U8 desc[UR6][R4.64+0x4], RZ ;  /* 0x000004ff04007986 */ /* 0x0003e2000c101106 */
[----:B------:R-:W-:Y:S05]  /*02f0*/  @P0 BRA `(.L_x_2) ;  /* 0xfffffffc00c40947 */ /* 0x000fea000383ffff */
.L_x_1:
[----:B------:R-:W-:Y:S05]  /*0300*/  @!P1 EXIT ;  /* 0x000000000000994d */ /* 0x000fea0003800000 */
[----:B------:R-:W-:Y:S02]  /*0310*/  ISETP.GE.U32.AND P0, PT, R8, 0x4, PT ;  /* 0x000000040800780c */ /* 0x000fe40003f06070 */
[----:B------:R-:W-:-:S04]  /*0320*/  LOP3.LUT R6, R9, 0x3, RZ, 0xc0, !PT ;  /* 0x0000000309067812 */ /* 0x000fc800078ec0ff */
[----:B------:R-:W-:-:S07]  /*0330*/  ISETP.NE.AND P1, PT, R6, RZ, PT ;  /* 0x000000ff0600720c */ /* 0x000fce0003f25270 */
[----:B------:R-:W-:Y:S06]  /*0340*/  @!P0 BRA `(.L_x_3) ;  /* 0x0000000000248947 */ /* 0x000fec0003800000 */
[----:B------:R-:W1:Y:S01]  /*0350*/  LDCU.64 UR4, c[0x0][0x388] ;  /* 0x00007100ff0477ac */ /* 0x000e620008000a00 */
[----:B------:R-:W-:Y:S01]  /*0360*/  IADD3 R0, PT, PT, R2, R3, RZ ;  /* 0x0000000302007210 */ /* 0x000fe20007ffe0ff */
[----:B------:R-:W-:-:S03]  /*0370*/  VIADD R3, R3, 0x4 ;  /* 0x0000000403037836 */ /* 0x000fc60000000000 */
[----:B-1----:R-:W-:-:S04]  /*0380*/  IADD3 R4, P0, PT, R0, UR4, RZ ;  /* 0x0000000400047c10 */ /* 0x002fc8000ff1e0ff */
[----:B------:R-:W-:-:S05]  /*0390*/  LEA.HI.X.SX32 R5, R0, UR5, 0x1, P0 ;  /* 0x0000000500057c11 */ /* 0x000fca00080f0eff */
[----:B------:R0:W-:Y:S04]  /*03a0*/  STG.E.U8 desc[UR6][R4.64], RZ ;  /* 0x000000ff04007986 */ /* 0x0001e8000c101106 */
[----:B------:R0:W-:Y:S04]  /*03b0*/  STG.E.U8 desc[UR6][R4.64+0x1], RZ ;  /* 0x000001ff04007986 */ /* 0x0001e8000c101106 */
[----:B------:R0:W-:Y:S04]  /*03c0*/  STG.E.U8 desc[UR6][R4.64+0x2], RZ ;  /* 0x000002ff04007986 */ /* 0x0001e8000c101106 */
[----:B------:R0:W-:Y:S02]  /*03d0*/  STG.E.U8 desc[UR6][R4.64+0x3], RZ ;  /* 0x000003ff04007986 */ /* 0x0001e4000c101106 */
.L_x_3:
[----:B------:R-:W-:Y:S05]  /*03e0*/  @!P1 EXIT ;  /* 0x000000000000994d */ /* 0x000fea0003800000 */
[----:B------:R-:W-:Y:S02]  /*03f0*/  ISETP.NE.AND P0, PT, R6, 0x1, PT ;  /* 0x000000010600780c */ /* 0x000fe40003f05270 */
[----:B------:R-:W-:-:S04]  /*0400*/  LOP3.LUT R0, R9, 0x1, RZ, 0xc0, !PT ;  /* 0x0000000109007812 */ /* 0x000fc800078ec0ff */
[----:B------:R-:W-:-:S07]  /*0410*/  ISETP.NE.U32.AND P1, PT, R0, 0x1, PT ;  /* 0x000000010000780c */ /* 0x000fce0003f25070 */
[----:B------:R-:W-:Y:S06]  /*0420*/  @!P0 BRA `(.L_x_4) ;  /* 0x00000000001c8947 */ /* 0x000fec0003800000 */
[----:B------:R-:W0:Y:S01]  /*0430*/  LDCU.64 UR4, c[0x0][0x388] ;  /* 0x00007100ff0477ac */ /* 0x000e220008000a00 */
[----:B------:R-:W-:Y:S02]  /*0440*/  IMAD.IADD R0, R2, 0x1, R3 ;  /* 0x0000000102007824 */ /* 0x000fe400078e0203 */
[----:B------:R-:W-:-:S03]  /*0450*/  VIADD R3, R3, 0x2 ;  /* 0x0000000203037836 */ /* 0x000fc60000000000 */
[----:B01----:R-:W-:-:S04]  /*0460*/  IADD3 R4, P0, PT, R0, UR4, RZ ;  /* 0x0000000400047c10 */ /* 0x003fc8000ff1e0ff */
[----:B------:R-:W-:-:S05]  /*0470*/  LEA.HI.X.SX32 R5, R0, UR5, 0x1, P0 ;  /* 0x0000000500057c11 */ /* 0x000fca00080f0eff */
[----:B------:R2:W-:Y:S04]  /*0480*/  STG.E.U8 desc[UR6][R4.64], RZ ;  /* 0x000000ff04007986 */ /* 0x0005e8000c101106 */
[----:B------:R2:W-:Y:S02]  /*0490*/  STG.E.U8 desc[UR6][R4.64+0x1], RZ ;  /* 0x000001ff04007986 */ /* 0x0005e4000c101106 */
.L_x_4:
[----:B------:R-:W-:Y:S05]  /*04a0*/  @P1 EXIT ;  /* 0x000000000000194d */ /* 0x000fea0003800000 */
[----:B------:R-:W0:Y:S01]  /*04b0*/  LDCU.64 UR4, c[0x0][0x388] ;  /* 0x00007100ff0477ac */ /* 0x000e220008000a00 */
[----:B------:R-:W-:-:S05]  /*04c0*/  IMAD.IADD R2, R2, 0x1, R3 ;  /* 0x0000000102027824 */ /* 0x000fca00078e0203 */
[----:B012---:R-:W-:-:S04]  /*04d0*/  IADD3 R4, P0, PT, R2, UR4, RZ ;  /* 0x0000000402047c10 */ /* 0x007fc8000ff1e0ff */
[----:B------:R-:W-:-:S05]  /*04e0*/  LEA.HI.X.SX32 R5, R2, UR5, 0x1, P0 ;  /* 0x0000000502057c11 */ /* 0x000fca00080f0eff */
[----:B------:R-:W-:Y:S01]  /*04f0*/  STG.E.U8 desc[UR6][R4.64], RZ ;  /* 0x000000ff04007986 */ /* 0x000fe2000c101106 */
[----:B------:R-:W-:Y:S05]  /*0500*/  EXIT ;  /* 0x000000000000794d */ /* 0x000fea0003800000 */
.L_x_0:
[----:B------:R-:W-:Y:S01]  /*0510*/  IABS R4, R5 ;  /* 0x0000000500047213 */ /* 0x000fe20000000000 */
[----:B------:R-:W-:Y:S01]  /*0520*/  UIADD3 UR5, UPT, UPT, UR9, -0x1, URZ ;  /* 0xffffffff09057890 */ /* 0x000fe2000fffe0ff */
[----:B------:R-:W-:-:S03]  /*0530*/  UMOV UR4, URZ ;  /* 0x000000ff00047c82 */ /* 0x000fc60008000000 */
[----:B------:R-:W-:-:S05]  /*0540*/  IMAD.IADD R4, R5, 0x1, R4 ;  /* 0x0000000105047824 */ /* 0x000fca00078e0204 */
[----:B------:R-:W-:-:S04]  /*0550*/  IADD3 R7, PT, PT, R4, 0x1, RZ ;  /* 0x0000000104077810 */ /* 0x000fc80007ffe0ff */
[C---:B------:R-:W-:Y:S02]  /*0560*/  LOP3.LUT R8, R7.reuse, 0xfffffff8, RZ, 0xc0, !PT ;  /* 0xfffffff807087812 */ /* 0x040fe400078ec0ff */
[C---:B------:R-:W-:Y:S02]  /*0570*/  LOP3.LUT R6, R7.reuse, 0x7, RZ, 0xc0, !PT ;  /* 0x0000000707067812 */ /* 0x040fe400078ec0ff */
[----:B------:R-:W-:Y:S01]  /*0580*/  LOP3.LUT R7, R7, 0x3, RZ, 0xc0, !PT ;  /* 0x0000000307077812 */ /* 0x000fe200078ec0ff */
[----:B------:R-:W-:-:S07]  /*0590*/  IMAD.MOV R8, RZ, RZ, -R8 ;  /* 0x000000ffff087224 */ /* 0x000fce00078e0a08 */
.L_x_10:
[----:B------:R-:W-:Y:S01]  /*05a0*/  ISETP.GE.U32.AND P0, PT, R4, 0x7, PT ;  /* 0x000000070400780c */ /* 0x000fe20003f06070 */
[----:B------:R-:W-:Y:S02]  /*05b0*/  IMAD.MOV R21, RZ, RZ, -R5 ;  /* 0x000000ffff157224 */ /* 0x000fe400078e0a05 */
[----:B------:R-:W-:-:S10]  /*05c0*/  IMAD.MOV.U32 R26, RZ, RZ, RZ ;  /* 0x000000ffff1a7224 */ /* 0x000fd400078e00ff */
[----:B------:R-:W-:Y:S05]  /*05d0*/  @!P0 BRA `(.L_x_5) ;  /* 0x0000000400a48947 */ /* 0x000fea0003800000 */
[----:B------:R-:W0:Y:S01]  /*05e0*/  LDC R20, c[0x0][0x3a0] ;  /* 0x0000e800ff147b82 */ /* 0x000e220000000800 */
[----:B------:R-:W-:Y:S01]  /*05f0*/  HFMA2 R9, -RZ, RZ, 0, 1.78813934326171875e-07 ;  /* 0x00000003ff097431 */ /* 0x000fe200000001ff */
[----:B------:R-:W-:Y:S01]  /*0600*/  IADD3 R21, PT, PT, -R5, 0x3, RZ ;  /* 0x0000000305157810 */ /* 0x000fe20007ffe1ff */
[----:B------:R-:W-:Y:S01]  /*0610*/  IMAD.IADD R25, R0, 0x1, -R5 ;  /* 0x0000000100197824 */ /* 0x000fe200078e0a05 */
[----:B------:R-:W1:Y:S01]  /*0620*/  LDCU.64 UR8, c[0x0][0x398] ;  /* 0x00007300ff0877ac */ /* 0x000e620008000a00 */
[----:B------:R-:W-:Y:S02]  /*0630*/  IMAD.MOV.U32 R26, RZ, RZ, RZ ;  /* 0x000000ffff1a7224 */ /* 0x000fe400078e00ff */
[----:B------:R-:W-:Y:S01]  /*0640*/  IMAD.MOV.U32 R24, RZ, RZ, R8 ;  /* 0x000000ffff187224 */ /* 0x000fe200078e0008 */
[----:B------:R-:W2:Y:S08]  /*0650*/  LDC.64 R10, c[0x0][0x390] ;  /* 0x0000e400ff0a7b82 */ /* 0x000eb00000000a00 */
[----:B------:R-:W3:Y:S02]  /*0660*/  LDC.64 R12, c[0x0][0x380] ;  /* 0x0000e000ff0c7b82 */ /* 0x000ee40000000a00 */
.L_x_6:
[C---:B-1----:R-:W-:Y:S01]  /*0670*/  ISETP.GE.AND P1, PT, R25.reuse, UR9, PT ;  /* 0x0000000919007c0c */ /* 0x042fe2000bf26270 */
[C---:B------:R-:W-:Y:S01]  /*0680*/  VIADD R15, R25.reuse, 0x1 ;  /* 0x00000001190f7836 */ /* 0x040fe20000000000 */
[C---:B------:R-:W-:Y:S02]  /*0690*/  ISETP.GE.AND P0, PT, R25.reuse, RZ, PT ;  /* 0x000000ff1900720c */ /* 0x040fe40003f06270 */
[----:B------:R-:W-:Y:S02]  /*06a0*/  SEL R14, R25, UR5, !P1 ;  /* 0x00000005190e7c07 */ /* 0x000fe4000c800000 */
[C---:B------:R-:W-:Y:S02]  /*06b0*/  ISETP.GE.AND P1, PT, R15.reuse, UR9, PT ;  /* 0x000000090f007c0c */ /* 0x040fe4000bf26270 */
[----:B------:R-:W-:Y:S02]  /*06c0*/  SEL R14, R14, RZ, P0 ;  /* 0x000000ff0e0e7207 */ /* 0x000fe40000000000 */
[----:B------:R-:W-:-:S02]  /*06d0*/  ISETP.GE.AND P0, PT, R15, RZ, PT ;  /* 0x000000ff0f00720c */ /* 0x000fc40003f06270 */
[----:B------:R-:W-:Y:S01]  /*06e0*/  SEL R15, R15, UR5, !P1 ;  /* 0x000000050f0f7c07 */ /* 0x000fe2000c800000 */
[----:B------:R-:W-:-:S03]  /*06f0*/  IMAD R17, R14, UR8, R3 ;  /* 0x000000080e117c24 */ /* 0x000fc6000f8e0203 */
[----:B------:R-:W-:Y:S01]  /*0700*/  SEL R14, R15, RZ, P0 ;  /* 0x000000ff0f0e7207 */ /* 0x000fe20000000000 */
[----:B0-----:R-:W-:Y:S02]  /*0710*/  IMAD R17, R17, R20, UR4 ;  /* 0x0000000411117e24 */ /* 0x001fe4000f8e0214 */
[----:B------:R-:W-:Y:S02]  /*0720*/  VIADD R15, R9, 0xfffffffd ;  /* 0xfffffffd090f7836 */ /* 0x000fe40000000000 */
[----:B------:R-:W-:Y:S02]  /*0730*/  IMAD R23, R14, UR8, R3 ;  /* 0x000000080e177c24 */ /* 0x000fe4000f8e0203 */
[----:B---3--:R-:W-:-:S04]  /*0740*/  IMAD.WIDE R18, R17, 0x4, R12 ;  /* 0x0000000411127825 */ /* 0x008fc800078e020c */
[----:B--2---:R-:W-:Y:S02]  /*0750*/  IMAD.WIDE R14, R15, 0x4, R10 ;  /* 0x000000040f0e7825 */ /* 0x004fe400078e020a */
[----:B------:R-:W2:Y:S02]  /*0760*/  LDG.E R18, desc[UR6][R18.64] ;  /* 0x0000000612127981 */ /* 0x000ea4000c1e1900 */
[----:B------:R-:W-:Y:S02]  /*0770*/  IMAD R17, R23, R20, UR4 ;  /* 0x0000000417117e24 */ /* 0x000fe4000f8e0214 */
[----:B------:R-:W2:Y:S02]  /*0780*/  LDG.E R23, desc[UR6][R14.64] ;  /* 0x000000060e177981 */ /* 0x000ea4000c1e1900 */
[----:B------:R-:W-:Y:S02]  /*0790*/  IMAD.WIDE R16, R17, 0x4, R12 ;  /* 0x0000000411107825 */ /* 0x000fe400078e020c */
[----:B------:R-:W3:Y:S04]  /*07a0*/  LDG.E R27, desc[UR6][R14.64+0x4] ;  /* 0x000004060e1b7981 */ /* 0x000ee8000c1e1900 */
[----:B------:R0:W3:Y:S01]  /*07b0*/  LDG.E R16, desc[UR6][R16.64] ;  /* 0x0000000610107981 */ /* 0x0000e2000c1e1900 */
[----:B------:R-:W-:-:S03]  /*07c0*/  VIADD R22, R25, 0x2 ;  /* 0x0000000219167836 */ /* 0x000fc60000000000 */
[----:B------:R-:W4:Y:S02]  /*07d0*/  LDG.E R29, desc[UR6][R14.64+0xc] ;  /* 0x00000c060e1d7981 */ /* 0x000f24000c1e1900 */
[C---:B------:R-:W-:Y:S02]  /*07e0*/  ISETP.GE.AND P1, PT, R22.reuse, UR9, PT ;  /* 0x0000000916007c0c */ /* 0x040fe4000bf26270 */
[C---:B------:R-:W-:Y:S01]  /*07f0*/  ISETP.GE.AND P0, PT, R22.reuse, RZ, PT ;  /* 0x000000ff1600720c */ /* 0x040fe20003f06270 */
[----:B------:R-:W5:Y:S01]  /*0800*/  LDG.E R28, desc[UR6][R14.64+0x10] ;  /* 0x000010060e1c7981 */ /* 0x000f62000c1e1900 */
[----:B------:R-:W-:-:S04]  /*0810*/  SEL R22, R22, UR5, !P1 ;  /* 0x0000000516167c07 */ /* 0x000fc8000c800000 */
[----:B------:R-:W-:-:S05]  /*0820*/  SEL R22, R22, RZ, P0 ;  /* 0x000000ff16167207 */ /* 0x000fca0000000000 */
[----:B0-----:R-:W-:-:S04]  /*0830*/  IMAD R17, R22, UR8, R3 ;  /* 0x0000000816117c24 */ /* 0x001fc8000f8e0203 */
[----:B------:R-:W-:Y:S02]  /*0840*/  IMAD R17, R17, R20, UR4 ;  /* 0x0000000411117e24 */ /* 0x000fe4000f8e0214 */
[----:B--2---:R-:W-:Y:S01]  /*0850*/  FFMA R26, R23, R18, R26 ;  /* 0x00000012171a7223 */ /* 0x004fe2000000001a */
[----:B------:R-:W-:-:S04]  /*0860*/  IADD3 R23, PT, PT, R25, 0x3, RZ ;  /* 0x0000000319177810 */ /* 0x000fc80007ffe0ff */
[C---:B------:R-:W-:Y:S02]  /*0870*/  ISETP.GE.AND P2, PT, R23.reuse, UR9, PT ;  /* 0x0000000917007c0c */ /* 0x040fe4000bf46270 */
[C---:B------:R-:W-:Y:S02]  /*0880*/  ISETP.GE.AND P1, PT, R23.reuse, RZ, PT ;  /* 0x000000ff1700720c */ /* 0x040fe40003f26270 */
[----:B------:R-:W-:Y:S01]  /*0890*/  SEL R23, R23, UR5, !P2 ;  /* 0x0000000517177c07 */ /* 0x000fe2000d000000 */
[----:B---3--:R-:W-:Y:S01]  /*08a0*/  FFMA R26, R27, R16, R26 ;  /* 0x000000101b1a7223 */ /* 0x008fe2000000001a */
[----:B------:R-:W-:Y:S01]  /*08b0*/  VIADD R18, R25, 0x4 ;  /* 0x0000000419127836 */ /* 0x000fe20000000000 */
[----:B------:R-:W2:Y:S01]  /*08c0*/  LDG.E R27, desc[UR6][R14.64+0x8] ;  /* 0x000008060e1b7981 */ /* 0x000ea2000c1e1900 */
[----:B------:R-:W-:-:S05]  /*08d0*/  SEL R16, R23, RZ, P1 ;  /* 0x000000ff17107207 */ /* 0x000fca0000800000 */
[----:B------:R-:W-:Y:S02]  /*08e0*/  IMAD R19, R16, UR8, R3 ;  /* 0x0000000810137c24 */ /* 0x000fe4000f8e0203 */
[----:B------:R-:W-:Y:S01]  /*08f0*/  IMAD.WIDE R16, R17, 0x4, R12 ;  /* 0x0000000411107825 */ /* 0x000fe200078e020c */
[C---:B------:R-:W-:Y:S02]  /*0900*/  ISETP.GE.AND P2, PT, R18.reuse, UR9, PT ;  /* 0x0000000912007c0c */ /* 0x040fe4000bf46270 */
[C---:B------:R-:W-:Y:S02]  /*0910*/  ISETP.GE.AND P0, PT, R18.reuse, RZ, PT ;  /* 0x000000ff1200720c */ /* 0x040fe40003f06270 */
[----:B------:R-:W-:Y:S01]  /*0920*/  SEL R18, R18, UR5, !P2 ;  /* 0x0000000512127c07 */ /* 0x000fe2000d000000 */
[----:B------:R-:W2:Y:S01]  /*0930*/  LDG.E R16, desc[UR6][R16.64] ;  /* 0x0000000610107981 */ /* 0x000ea2000c1e1900 */
[----:B------:R-:W-:Y:S02]  /*0940*/  IMAD R19, R19, R20, UR4 ;  /* 0x0000000413137e24 */ /* 0x000fe4000f8e0214 */
[----:B------:R-:W-:-:S05]  /*0950*/  SEL R18, R18, RZ, P0 ;  /* 0x000000ff12127207 */ /* 0x000fca0000000000 */
[----:B------:R-:W-:Y:S02]  /*0960*/  IMAD R23, R18, UR8, R3 ;  /* 0x0000000812177c24 */ /* 0x000fe4000f8e0203 */
[----:B------:R-:W-:-:S04]  /*0970*/  IMAD.WIDE R18, R19, 0x4, R12 ;  /* 0x0000000413127825 */ /* 0x000fc800078e020c */
[----:B------:R-:W-:Y:S02]  /*0980*/  IMAD R23, R23, R20, UR4 ;  /* 0x0000000417177e24 */ /* 0x000fe4000f8e0214 */
[----:B------:R0:W4:Y:S02]  /*0990*/  LDG.E R18, desc[UR6][R18.64] ;  /* 0x0000000612127981 */ /* 0x000124000c1e1900 */
[----:B------:R-:W-:-:S06]  /*09a0*/  IMAD.WIDE R22, R23, 0x4, R12 ;  /* 0x0000000417167825 */ /* 0x000fcc00078e020c */
[----:B------:R-:W5:Y:S01]  /*09b0*/  LDG.E R23, desc[UR6][R22.64] ;  /* 0x0000000616177981 */ /* 0x000f62000c1e1900 */
[----:B0-----:R-:W-:Y:S02]  /*09c0*/  VIADD R19, R25, 0x7 ;  /* 0x0000000719137836 */ /* 0x001fe40000000000 */
[----:B--2---:R-:W-:Y:S01]  /*09d0*/  FFMA R26, R27, R16, R26 ;  /* 0x000000101b1a7223 */ /* 0x004fe2000000001a */
[C---:B------:R-:W-:Y:S02]  /*09e0*/  VIADD R27, R25.reuse, 0x5 ;  /* 0x00000005191b7836 */ /* 0x040fe40000000000 */
[----:B------:R-:W-:-:S03]  /*09f0*/  VIADD R16, R25, 0x6 ;  /* 0x0000000619107836 */ /* 0x000fc60000000000 */
[C---:B------:R-:W-:Y:S02]  /*0a00*/  ISETP.GE.AND P1, PT, R27.reuse, UR9, PT ;  /* 0x000000091b007c0c */ /* 0x040fe4000bf26270 */
[C---:B------:R-:W-:Y:S02]  /*0a10*/  ISETP.GE.AND P0, PT, R27.reuse, RZ, PT ;  /* 0x000000ff1b00720c */ /* 0x040fe40003f06270 */
[C---:B------:R-:W-:Y:S02]  /*0a20*/  ISETP.GE.AND P2, PT, R16.reuse, UR9, PT ;  /* 0x0000000910007c0c */ /* 0x040fe4000bf46270 */
[----:B------:R-:W-:Y:S02]  /*0a30*/  SEL R27, R27, UR5, !P1 ;  /* 0x000000051b1b7c07 */ /* 0x000fe4000c800000 */
[C---:B------:R-:W-:Y:S02]  /*0a40*/  ISETP.GE.AND P1, PT, R16.reuse, RZ, PT ;  /* 0x000000ff1000720c */ /* 0x040fe40003f26270 */
[----:B------:R-:W-:-:S02]  /*0a50*/  SEL R17, R16, UR5, !P2 ;  /* 0x0000000510117c07 */ /* 0x000fc4000d000000 */
[----:B------:R-:W-:Y:S01]  /*0a60*/  SEL R16, R27, RZ, P0 ;  /* 0x000000ff1b107207 */ /* 0x000fe20000000000 */
[----:B----4-:R-:W-:Y:S01]  /*0a70*/  FFMA R29, R29, R18, R26 ;  /* 0x000000121d1d7223 */ /* 0x010fe2000000001a */
[----:B------:R-:W-:Y:S01]  /*0a80*/  ISETP.GE.AND P2, PT, R19, UR9, PT ;  /* 0x0000000913007c0c */ /* 0x000fe2000bf46270 */
[----:B------:R-:W2:Y:S01]  /*0a90*/  LDG.E R27, desc[UR6][R14.64+0x14] ;  /* 0x000014060e1b7981 */ /* 0x000ea2000c1e1900 */
[----:B------:R-:W-:Y:S01]  /*0aa0*/  SEL R18, R17, RZ, P1 ;  /* 0x000000ff11127207 */ /* 0x000fe20000800000 */
[--C-:B------:R-:W-:Y:S01]  /*0ab0*/  IMAD R17, R16, UR8, R3.reuse ;  /* 0x0000000810117c24 */ /* 0x100fe2000f8e0203 */
[C---:B------:R-:W-:Y:S02]  /*0ac0*/  ISETP.GE.AND P0, PT, R19.reuse, RZ, PT ;  /* 0x000000ff1300720c */ /* 0x040fe40003f06270 */
[----:B------:R-:W-:Y:S01]  /*0ad0*/  SEL R16, R19, UR5, !P2 ;  /* 0x0000000513107c07 */ /* 0x000fe2000d000000 */
[----:B------:R-:W-:Y:S02]  /*0ae0*/  IMAD R19, R18, UR8, R3 ;  /* 0x0000000812137c24 */ /* 0x000fe4000f8e0203 */
[-C--:B------:R-:W-:Y:S01]  /*0af0*/  IMAD R17, R17, R20.reuse, UR4 ;  /* 0x0000000411117e24 */ /* 0x080fe2000f8e0214 */
[----:B------:R-:W-:Y:S01]  /*0b00*/  SEL R18, R16, RZ, P0 ;  /* 0x000000ff10127207 */ /* 0x000fe20000000000 */
[----:B-----5:R-:W-:Y:S01]  /*0b10*/  FFMA R26, R28, R23, R29 ;  /* 0x000000171c1a7223 */ /* 0x020fe2000000001d */
[----:B------:R-:W-:Y:S01]  /*0b20*/  IMAD R19, R19, R20, UR4 ;  /* 0x0000000413137e24 */ /* 0x000fe2000f8e0214 */
[----:B------:R-:W3:Y:S01]  /*0b30*/  LDG.E R28, desc[UR6][R14.64+0x18] ;  /* 0x000018060e1c7981 */ /* 0x000ee2000c1e1900 */
[----:B------:R-:W-:-:S03]  /*0b40*/  IMAD.WIDE R16, R17, 0x4, R12 ;  /* 0x0000000411107825 */ /* 0x000fc600078e020c */
[----:B------:R-:W4:Y:S01]  /*0b50*/  LDG.E R29, desc[UR6][R14.64+0x1c] ;  /* 0x00001c060e1d7981 */ /* 0x000f22000c1e1900 */
[----:B------:R-:W-:Y:S02]  /*0b60*/  IMAD R23, R18, UR8, R3 ;  /* 0x0000000812177c24 */ /* 0x000fe4000f8e0203 */
[--C-:B------:R-:W-:Y:S01]  /*0b70*/  IMAD.WIDE R18, R19, 0x4, R12.reuse ;  /* 0x0000000413127825 */ /* 0x100fe200078e020c */
[----:B------:R-:W2:Y:S03]  /*0b80*/  LDG.E R17, desc[UR6][R16.64] ;  /* 0x0000000610117981 */ /* 0x000ea6000c1e1900 */
[----:B------:R-:W-:Y:S02]  /*0b90*/  IMAD R23, R23, R20, UR4 ;  /* 0x0000000417177e24 */ /* 0x000fe4000f8e0214 */
[----:B------:R-:W3:Y:S02]  /*0ba0*/  LDG.E R19, desc[UR6][R18.64] ;  /* 0x0000000612137981 */ /* 0x000ee4000c1e1900 */
[----:B------:R-:W-:-:S06]  /*0bb0*/  IMAD.WIDE R22, R23, 0x4, R12 ;  /* 0x0000000417167825 */ /* 0x000fcc00078e020c */
[----:B------:R-:W4:Y:S01]  /*0bc0*/  LDG.E R22, desc[UR6][R22.64] ;  /* 0x0000000616167981 */ /* 0x000f22000c1e1900 */
[----:B------:R-:W-:-:S04]  /*0bd0*/  IADD3 R24, PT, PT, R24, 0x8, RZ ;  /* 0x0000000818187810 */ /* 0x000fc80007ffe0ff */
[----:B------:R-:W-:Y:S01]  /*0be0*/  ISETP.NE.AND P0, PT, R24, RZ, PT ;  /* 0x000000ff1800720c */ /* 0x000fe20003f05270 */
[----:B------:R-:W-:Y:S02]  /*0bf0*/  VIADD R21, R21, 0x8 ;  /* 0x0000000815157836 */ /* 0x000fe40000000000 */
[----:B------:R-:W-:Y:S02]  /*0c00*/  VIADD R9, R9, 0x8 ;  /* 0x0000000809097836 */ /* 0x000fe40000000000 */
[----:B------:R-:W-:Y:S02]  /*0c10*/  VIADD R25, R25, 0x8 ;  /* 0x0000000819197836 */ /* 0x000fe40000000000 */
[----:B--2---:R-:W-:-:S04]  /*0c20*/  FFMA R27, R27, R17, R26 ;  /* 0x000000111b1b7223 */ /* 0x004fc8000000001a */
[----:B---3--:R-:W-:-:S04]  /*0c30*/  FFMA R27, R28, R19, R27 ;  /* 0x000000131c1b7223 */ /* 0x008fc8000000001b */
[----:B----4-:R-:W-:Y:S01]  /*0c40*/  FFMA R26, R29, R22, R27 ;  /* 0x000000161d1a7223 */ /* 0x010fe2000000001b */
[----:B------:R-:W-:Y:S06]  /*0c50*/  @P0 BRA `(.L_x_6) ;  /* 0xfffffff800840947 */ /* 0x000fec000383ffff */
[----:B------:R-:W-:-:S07]  /*0c60*/  VIADD R21, R21, 0xfffffffd ;  /* 0xfffffffd15157836 */ /* 0x000fce0000000000 */
.L_x_5:
[----:B------:R-:W-:-:S13]  /*0c70*/  ISETP.NE.AND P0, PT, R6, RZ, PT ;  /* 0x000000ff0600720c */ /* 0x000fda0003f05270 */
[----:B------:R-:W-:Y:S05]  /*0c80*/  @!P0 BRA `(.L_x_7) ;  /* 0x0000000400a88947 */ /* 0x000fea0003800000 */
[----:B------:R-:W-:Y:S02]  /*0c90*/  IADD3 R9, PT, PT, R6, -0x1, RZ ;  /* 0xffffffff06097810 */ /* 0x000fe40007ffe0ff */
[----:B------:R-:W-:Y:S02]  /*0ca0*/  ISETP.NE.AND P0, PT, R7, RZ, PT ;  /* 0x000000ff0700720c */ /* 0x000fe40003f05270 */
[----:B------:R-:W-:-:S13]  /*0cb0*/  ISETP.GE.U32.AND P1, PT, R9, 0x3, PT ;  /* 0x000000030900780c */ /* 0x000fda0003f26070 */
[----:B------:R-:W-:Y:S05]  /*0cc0*/  @!P1 BRA `(.L_x_8) ;  /* 0x0000000000cc9947 */ /* 0x000fea0003800000 */
[----:B------:R-:W0:Y:S01]  /*0cd0*/  LDCU.64 UR8, c[0x0][0x398] ;  /* 0x00007300ff0877ac */ /* 0x000e220008000a00 */
[----:B------:R-:W1:Y:S01]  /*0ce0*/  LDC R9, c[0x0][0x3a0] ;  /* 0x0000e800ff097b82 */ /* 0x000e620000000800 */
[----:B------:R-:W-:-:S04]  /*0cf0*/  IMAD.IADD R14, R0, 0x1, R21 ;  /* 0x00000001000e7824 */ /* 0x000fc800078e0215 */
[C---:B------:R-:W-:Y:S01]  /*0d00*/  VIADD R15, R14.reuse, 0x1 ;  /* 0x000000010e0f7836 */ /* 0x040fe20000000000 */
[C---:B------:R-:W-:Y:S01]  /*0d10*/  ISETP.GE.AND P1, PT, R14.reuse, RZ, PT ;  /* 0x000000ff0e00720c */ /* 0x040fe20003f26270 */
[C---:B------:R-:W-:Y:S01]  /*0d20*/  VIADD R16, R14.reuse, 0x2 ;  /* 0x000000020e107836 */ /* 0x040fe20000000000 */
[----:B------:R-:W2:Y:S01]  /*0d30*/  LDC.64 R12, c[0x0][0x380] ;  /* 0x0000e000ff0c7b82 */ /* 0x000ea20000000a00 */
[----:B------:R-:W-:Y:S01]  /*0d40*/  VIADD R18, R14, 0x3 ;  /* 0x000000030e127836 */ /* 0x000fe20000000000 */
[----:B------:R-:W-:-:S06]  /*0d50*/  ISETP.GE.AND P4, PT, R15, RZ, PT ;  /* 0x000000ff0f00720c */ /* 0x000fcc0003f86270 */
[----:B------:R-:W3:Y:S01]  /*0d60*/  LDC.64 R10, c[0x0][0x390] ;  /* 0x0000e400ff0a7b82 */ /* 0x000ee20000000a00 */
[C---:B0-----:R-:W-:Y:S02]  /*0d70*/  ISETP.GE.AND P2, PT, R14.reuse, UR9, PT ;  /* 0x000000090e007c0c */ /* 0x041fe4000bf46270 */
[C---:B------:R-:W-:Y:S02]  /*0d80*/  ISETP.GE.AND P6, PT, R15.reuse, UR9, PT ;  /* 0x000000090f007c0c */ /* 0x040fe4000bfc6270 */
[----:B------:R-:W-:Y:S02]  /*0d90*/  SEL R14, R14, UR5, !P2 ;  /* 0x000000050e0e7c07 */ /* 0x000fe4000d000000 */
[----:B------:R-:W-:Y:S02]  /*0da0*/  ISETP.GE.AND P5, PT, R16, UR9, PT ;  /* 0x0000000910007c0c */ /* 0x000fe4000bfa6270 */
[----:B------:R-:W-:Y:S02]  /*0db0*/  SEL R15, R15, UR5, !P6 ;  /* 0x000000050f0f7c07 */ /* 0x000fe4000f000000 */
[----:B------:R-:W-:-:S02]  /*0dc0*/  SEL R14, R14, RZ, P1 ;  /* 0x000000ff0e0e7207 */ /* 0x000fc40000800000 */
[----:B------:R-:W-:Y:S02]  /*0dd0*/  ISETP.GE.AND P3, PT, R18, UR9, PT ;  /* 0x0000000912007c0c */ /* 0x000fe4000bf66270 */
[----:B------:R-:W-:Y:S01]  /*0de0*/  ISETP.GE.AND P2, PT, R16, RZ, PT ;  /* 0x000000ff1000720c */ /* 0x000fe20003f46270 */
[--C-:B------:R-:W-:Y:S01]  /*0df0*/  IMAD R14, R14, UR8, R3.reuse ;  /* 0x000000080e0e7c24 */ /* 0x100fe2000f8e0203 */
[----:B------:R-:W-:Y:S02]  /*0e00*/  SEL R17, R16, UR5, !P5 ;  /* 0x0000000510117c07 */ /* 0x000fe4000e800000 */
[----:B------:R-:W-:Y:S01]  /*0e10*/  SEL R16, R15, RZ, P4 ;  /* 0x000000ff0f107207 */ /* 0x000fe20002000000 */
[----:B-1----:R-:W-:Y:S01]  /*0e20*/  IMAD R19, R14, R9, UR4 ;  /* 0x000000040e137e24 */ /* 0x002fe2000f8e0209 */
[C---:B------:R-:W-:Y:S02]  /*0e30*/  ISETP.GE.AND P1, PT, R18.reuse, RZ, PT ;  /* 0x000000ff1200720c */ /* 0x040fe40003f26270 */
[----:B------:R-:W-:Y:S01]  /*0e40*/  SEL R20, R18, UR5, !P3 ;  /* 0x0000000512147c07 */ /* 0x000fe2000d800000 */
[----:B------:R-:W-:Y:S01]  /*0e50*/  IMAD R16, R16, UR8, R3 ;  /* 0x0000000810107c24 */ /* 0x000fe2000f8e0203 */
[----:B------:R-:W-:-:S02]  /*0e60*/  SEL R18, R17, RZ, P2 ;  /* 0x000000ff11127207 */ /* 0x000fc40001000000 */
[----:B------:R-:W-:Y:S01]  /*0e70*/  IADD3 R15, PT, PT, R21, R5, RZ ;  /* 0x00000005150f7210 */ /* 0x000fe20007ffe0ff */
[----:B------:R-:W-:Y:S01]  /*0e80*/  IMAD R17, R16, R9, UR4 ;  /* 0x0000000410117e24 */ /* 0x000fe2000f8e0209 */
[----:B------:R-:W-:Y:S01]  /*0e90*/  SEL R20, R20, RZ, P1 ;  /* 0x000000ff14147207 */ /* 0x000fe20000800000 */
[----:B------:R-:W-:Y:S02]  /*0ea0*/  IMAD R14, R18, UR8, R3 ;  /* 0x00000008120e7c24 */ /* 0x000fe4000f8e0203 */
[----:B--2---:R-:W-:-:S04]  /*0eb0*/  IMAD.WIDE R18, R19, 0x4, R12 ;  /* 0x0000000413127825 */ /* 0x004fc800078e020c */
[----:B---3--:R-:W-:Y:S02]  /*0ec0*/  IMAD.WIDE R10, R15, 0x4, R10 ;  /* 0x000000040f0a7825 */ /* 0x008fe400078e020a */
[----:B------:R-:W2:Y:S02]  /*0ed0*/  LDG.E R19, desc[UR6][R18.64] ;  /* 0x0000000612137981 */ /* 0x000ea4000c1e1900 */
[----:B------:R-:W-:Y:S02]  /*0ee0*/  IMAD R25, R14, R9, UR4 ;  /* 0x000000040e197e24 */ /* 0x000fe4000f8e0209 */
[----:B------:R-:W-:Y:S01]  /*0ef0*/  IMAD R20, R20, UR8, R3 ;  /* 0x0000000814147c24 */ /* 0x000fe2000f8e0203 */
[----:B------:R-:W2:Y:S01]  /*0f00*/  LDG.E R23, desc[UR6][R10.64] ;  /* 0x000000060a177981 */ /* 0x000ea2000c1e1900 */
[----:B------:R-:W-:-:S03]  /*0f10*/  IMAD.WIDE R14, R17, 0x4, R12 ;  /* 0x00000004110e7825 */ /* 0x000fc600078e020c */
[----:B------:R-:W3:Y:S01]  /*0f20*/  LDG.E R22, desc[UR6][R10.64+0x8] ;  /* 0x000008060a167981 */ /* 0x000ee2000c1e1900 */
[----:B------:R-:W-:Y:S02]  /*0f30*/  IMAD R9, R20, R9, UR4 ;  /* 0x0000000414097e24 */ /* 0x000fe4000f8e0209 */
[--C-:B------:R-:W-:Y:S01]  /*0f40*/  IMAD.WIDE R16, R25, 0x4, R12.reuse ;  /* 0x0000000419107825 */ /* 0x100fe200078e020c */
[----:B------:R-:W4:Y:S04]  /*0f50*/  LDG.E R14, desc[UR6][R14.64] ;  /* 0x000000060e0e7981 */ /* 0x000f28000c1e1900 */
[----:B------:R-:W4:Y:S01]  /*0f60*/  LDG.E R20, desc[UR6][R10.64+0x4] ;  /* 0x000004060a147981 */ /* 0x000f22000c1e1900 */
[----:B------:R-:W-:-:S03]  /*0f70*/  IMAD.WIDE R12, R9, 0x4, R12 ;  /* 0x00000004090c7825 */ /* 0x000fc600078e020c */
[----:B------:R-:W3:Y:S04]  /*0f80*/  LDG.E R16, desc[UR6][R16.64] ;  /* 0x0000000610107981 */ /* 0x000ee8000c1e1900 */
[----:B------:R-:W5:Y:S04]  /*0f90*/  LDG.E R12, desc[UR6][R12.64] ;  /* 0x000000060c0c7981 */ /* 0x000f68000c1e1900 */
[----:B------:R-:W5:Y:S01]  /*0fa0*/  LDG.E R24, desc[UR6][R10.64+0xc] ;  /* 0x00000c060a187981 */ /* 0x000f62000c1e1900 */
[----:B------:R-:W-:Y:S02]  /*0fb0*/  VIADD R21, R21, 0x4 ;  /* 0x0000000415157836 */ /* 0x000fe40000000000 */
[----:B--2---:R-:W-:-:S04]  /*0fc0*/  FFMA R19, R23, R19, R26 ;  /* 0x0000001317137223 */ /* 0x004fc8000000001a */
[----:B----4-:R-:W-:-:S04]  /*0fd0*/  FFMA R19, R20, R14, R19 ;  /* 0x0000000e14137223 */ /* 0x010fc80000000013 */
[----:B---3--:R-:W-:-:S04]  /*0fe0*/  FFMA R19, R22, R16, R19 ;  /* 0x0000001016137223 */ /* 0x008fc80000000013 */
[----:B-----5:R-:W-:-:S07]  /*0ff0*/  FFMA R26, R24, R12, R19 ;  /* 0x0000000c181a7223 */ /* 0x020fce0000000013 */
.L_x_8:
[----:B------:R-:W-:Y:S05]  /*1000*/  @!P0 BRA `(.L_x_7) ;  /* 0x0000000000c88947 */ /* 0x000fea0003800000 */
[----:B------:R-:W-:Y:S02]  /*1010*/  ISETP.NE.AND P1, PT, R7, 0x1, PT ;  /* 0x000000010700780c */ /* 0x000fe40003f25270 */
[----:B------:R-:W-:-:S11]  /*1020*/  LOP3.LUT P0, RZ, R4, 0x1, RZ, 0xc0, !PT ;  /* 0x0000000104ff7812 */ /* 0x000fd6000780c0ff */
[----:B------:R-:W-:Y:S05]  /*1030*/  @!P1 BRA `(.L_x_9) ;  /* 0x0000000000749947 */ /* 0x000fea0003800000 */
[----:B------:R-:W0:Y:S01]  /*1040*/  LDCU.64 UR8, c[0x0][0x398] ;  /* 0x00007300ff0877ac */ /* 0x000e220008000a00 */
[----:B------:R-:W1:Y:S01]  /*1050*/  LDC R17, c[0x0][0x3a0] ;  /* 0x0000e800ff117b82 */ /* 0x000e620000000800 */
[----:B------:R-:W-:-:S04]  /*1060*/  IMAD.IADD R9, R0, 0x1, R21 ;  /* 0x0000000100097824 */ /* 0x000fc800078e0215 */
[C---:B------:R-:W-:Y:S01]  /*1070*/  VIADD R14, R9.reuse, 0x1 ;  /* 0x00000001090e7836 */ /* 0x040fe20000000000 */
[C---:B------:R-:W-:Y:S02]  /*1080*/  ISETP.GE.AND P1, PT, R9.reuse, RZ, PT ;  /* 0x000000ff0900720c */ /* 0x040fe40003f26270 */
[----:B------:R-:W2:Y:S08]  /*1090*/  LDC.64 R12, c[0x0][0x390] ;  /* 0x0000e400ff0c7b82 */ /* 0x000eb00000000a00 */
[----:B------:R-:W3:Y:S01]  /*10a0*/  LDC.64 R10, c[0x0][0x380] ;  /* 0x0000e000ff0a7b82 */ /* 0x000ee20000000a00 */
[----:B0-----:R-:W-:-:S02]  /*10b0*/  ISETP.GE.AND P2, PT, R9, UR9, PT ;  /* 0x0000000909007c0c */ /* 0x001fc4000bf46270 */
[C---:B------:R-:W-:Y:S02]  /*10c0*/  ISETP.GE.AND P3, PT, R14.reuse, UR9, PT ;  /* 0x000000090e007c0c */ /* 0x040fe4000bf66270 */
[----:B------:R-:W-:Y:S02]  /*10d0*/  SEL R9, R9, UR5, !P2 ;  /* 0x0000000509097c07 */ /* 0x000fe4000d000000 */
[C---:B------:R-:W-:Y:S02]  /*10e0*/  ISETP.GE.AND P2, PT, R14.reuse, RZ, PT ;  /* 0x000000ff0e00720c */ /* 0x040fe40003f46270 */
[----:B------:R-:W-:Y:S02]  /*10f0*/  SEL R15, R14, UR5, !P3 ;  /* 0x000000050e0f7c07 */ /* 0x000fe4000d800000 */
[----:B------:R-:W-:Y:S02]  /*1100*/  SEL R14, R9, RZ, P1 ;  /* 0x000000ff090e7207 */ /* 0x000fe40000800000 */
[----:B------:R-:W-:Y:S01]  /*1110*/  SEL R16, R15, RZ, P2 ;  /* 0x000000ff0f107207 */ /* 0x000fe20001000000 */
[----:B------:R-:W-:-:S02]  /*1120*/  IMAD.IADD R15, R21, 0x1, R5 ;  /* 0x00000001150f7824 */ /* 0x000fc400078e0205 */
[--C-:B------:R-:W-:Y:S02]  /*1130*/  IMAD R14, R14, UR8, R3.reuse ;  /* 0x000000080e0e7c24 */ /* 0x100fe4000f8e0203 */
[----:B------:R-:W-:Y:S02]  /*1140*/  IMAD R16, R16, UR8, R3 ;  /* 0x0000000810107c24 */ /* 0x000fe4000f8e0203 */
[----:B-1----:R-:W-:Y:S02]  /*1150*/  IMAD R9, R14, R17, UR4 ;  /* 0x000000040e097e24 */ /* 0x002fe4000f8e0211 */
[----:B--2---:R-:W-:-:S04]  /*1160*/  IMAD.WIDE R14, R15, 0x4, R12 ;  /* 0x000000040f0e7825 */ /* 0x004fc800078e020c */
[----:B------:R-:W-:Y:S02]  /*1170*/  IMAD R17, R16, R17, UR4 ;  /* 0x0000000410117e24 */ /* 0x000fe4000f8e0211 */
[--C-:B---3--:R-:W-:Y:S01]  /*1180*/  IMAD.WIDE R12, R9, 0x4, R10.reuse ;  /* 0x00000004090c7825 */ /* 0x108fe200078e020a */
[----:B------:R-:W2:Y:S03]  /*1190*/  LDG.E R16, desc[UR6][R14.64+0x4] ;  /* 0x000004060e107981 */ /* 0x000ea6000c1e1900 */
[----:B------:R-:W-:Y:S01]  /*11a0*/  IMAD.WIDE R10, R17, 0x4, R10 ;  /* 0x00000004110a7825 */ /* 0x000fe200078e020a */
[----:B------:R-:W3:Y:S04]  /*11b0*/  LDG.E R9, desc[UR6][R14.64] ;  /* 0x000000060e097981 */ /* 0x000ee8000c1e1900 */
[----:B------:R-:W3:Y:S04]  /*11c0*/  LDG.E R12, desc[UR6][R12.64] ;  /* 0x000000060c0c7981 */ /* 0x000ee8000c1e1900 */
[----:B------:R-:W2:Y:S01]  /*11d0*/  LDG.E R10, desc[UR6][R10.64] ;  /* 0x000000060a0a7981 */ /* 0x000ea2000c1e1900 */
[----:B------:R-:W-:Y:S01]  /*11e0*/  IADD3 R21, PT, PT, R21, 0x2, RZ ;  /* 0x0000000215157810 */ /* 0x000fe20007ffe0ff */
[----:B---3--:R-:W-:-:S04]  /*11f0*/  FFMA R9, R9, R12, R26 ;  /* 0x0000000c09097223 */ /* 0x008fc8000000001a */
[----:B--2---:R-:W-:-:S07]  /*1200*/  FFMA R26, R16, R10, R9 ;  /* 0x0000000a101a7223 */ /* 0x004fce0000000009 */
.L_x_9:
[----:B------:R-:W-:Y:S05]  /*1210*/  @P0 BRA `(.L_x_7) ;  /* 0x0000000000440947 */ /* 0x000fea0003800000 */
[----:B------:R-:W0:Y:S01]  /*1220*/  LDCU.64 UR8, c[0x0][0x398] ;  /* 0x00007300ff0877ac */ /* 0x000e220008000a00 */
[----:B------:R-:W1:Y:S01]  /*1230*/  LDC R15, c[0x0][0x3a0] ;  /* 0x0000e800ff0f7b82 */ /* 0x000e620000000800 */
[----:B------:R-:W-:Y:S02]  /*1240*/  IMAD.IADD R9, R0, 0x1, R21 ;  /* 0x0000000100097824 */ /* 0x000fe400078e0215 */
[----:B------:R-:W-:-:S03]  /*1250*/  IMAD.IADD R21, R21, 0x1, R5 ;  /* 0x0000000115157824 */ /* 0x000fc600078e0205 */
[C---:B------:R-:W-:Y:S02]  /*1260*/  ISETP.GE.AND P0, PT, R9.reuse, RZ, PT ;  /* 0x000000ff0900720c */ /* 0x040fe40003f06270 */
[----:B------:R-:W2:Y:S08]  /*1270*/  LDC.64 R12, c[0x0][0x390] ;  /* 0x0000e400ff0c7b82 */ /* 0x000eb00000000a00 */
[----:B------:R-:W3:Y:S01]  /*1280*/  LDC.64 R10, c[0x0][0x380] ;  /* 0x0000e000ff0a7b82 */ /* 0x000ee20000000a00 */
[----:B0-----:R-:W-:-:S04]  /*1290*/  ISETP.GE.AND P1, PT, R9, UR9, PT ;  /* 0x0000000909007c0c */ /* 0x001fc8000bf26270 */
[----:B------:R-:W-:-:S04]  /*12a0*/  SEL R9, R9, UR5, !P1 ;  /* 0x0000000509097c07 */ /* 0x000fc8000c800000 */
[----:B------:R-:W-:-:S05]  /*12b0*/  SEL R14, R9, RZ, P0 ;  /* 0x000000ff090e7207 */ /* 0x000fca0000000000 */
[----:B------:R-:W-:Y:S02]  /*12c0*/  IMAD R14, R14, UR8, R3 ;  /* 0x000000080e0e7c24 */ /* 0x000fe4000f8e0203 */
[----:B--2---:R-:W-:-:S04]  /*12d0*/  IMAD.WIDE R12, R21, 0x4, R12 ;  /* 0x00000004150c7825 */ /* 0x004fc800078e020c */
[----:B-1----:R-:W-:Y:S02]  /*12e0*/  IMAD R9, R14, R15, UR4 ;  /* 0x000000040e097e24 */ /* 0x002fe4000f8e020f */
[----:B------:R-:W2:Y:S02]  /*12f0*/  LDG.E R13, desc[UR6][R12.64] ;  /* 0x000000060c0d7981 */ /* 0x000ea4000c1e1900 */
[----:B---3--:R-:W-:-:S06]  /*1300*/  IMAD.WIDE R10, R9, 0x4, R10 ;  /* 0x00000004090a7825 */ /* 0x008fcc00078e020a */
[----:B------:R-:W2:Y:S02]  /*1310*/  LDG.E R10, desc[UR6][R10.64] ;  /* 0x000000060a0a7981 */ /* 0x000ea4000c1e1900 */
[----:B--2---:R-:W-:-:S07]  /*1320*/  FFMA R26, R13, R10, R26 ;  /* 0x0000000a0d1a7223 */ /* 0x004fce000000001a */
.L_x_7:
[----:B------:R-:W0:Y:S01]  /*1330*/  LDCU.64 UR8, c[0x0][0x388] ;  /* 0x00007100ff0877ac */ /* 0x000e220008000a00 */
[----:B------:R-:W-:Y:S01]  /*1340*/  FADD R26, R26, 0.5 ;  /* 0x3f0000001a1a7421 */ /* 0x000fe20000000000 */
[----:B------:R-:W-:Y:S01]  /*1350*/  VIADD R9, R2, UR4 ;  /* 0x0000000402097c36 */ /* 0x000fe20008000000 */
[----:B------:R-:W-:-:S04]  /*1360*/  UIADD3 UR4, UPT, UPT, UR4, 0x1, URZ ;  /* 0x0000000104047890 */ /* 0x000fc8000fffe0ff */
[----:B------:R-:W1:Y:S01]  /*1370*/  F2I.TRUNC.NTZ R26, R26 ;  /* 0x0000001a001a7305 */ /* 0x000e62000020f100 */
[C---:B0-----:R-:W-:Y:S01]  /*1380*/  IADD3 R10, P0, PT, R9.reuse, UR8, RZ ;  /* 0x00000008090a7c10 */ /* 0x041fe2000ff1e0ff */
[----:B------:R-:W0:Y:S03]  /*1390*/  LDCU UR8, c[0x0][0x3a0] ;  /* 0x00007400ff0877ac */ /* 0x000e260008000800 */
[----:B------:R-:W-:Y:S02]  /*13a0*/  LEA.HI.X.SX32 R11, R9, UR9, 0x1, P0 ;  /* 0x00000009090b7c11 */ /* 0x000fe400080f0eff */
[----:B-1----:R-:W-:-:S05]  /*13b0*/  VIMNMX.RELU R9, PT, PT, R26, 0xff, PT ;  /* 0x000000ff1a097848 */ /* 0x002fca0003fe1100 */
[----:B------:R1:W-:Y:S01]  /*13c0*/  STG.E.U8 desc[UR6][R10.64], R9 ;  /* 0x000000090a007986 */ /* 0x0003e2000c101106 */
[----:B0-----:R-:W-:-:S09]  /*13d0*/  UISETP.NE.AND UP0, UPT, UR4, UR8, UPT ;  /* 0x000000080400728c */ /* 0x001fd2000bf05270 */
[----:B-1----:R-:W-:Y:S05]  /*13e0*/  BRA.U UP0, `(.L_x_10) ;  /* 0xfffffff1006c7547 */ /* 0x002fea000b83ffff */
[----:B------:R-:W-:Y:S05]  /*13f0*/  EXIT ;  /* 0x000000000000794d */ /* 0x000fea0003800000 */
.L_x_11:
[----:B------:R-:W-:-:S00]  /*1400*/  BRA `(.L_x_11) ;  /* 0xfffffffc00fc7947 */ /* 0x000fc0000383ffff */
[----:B------:R-:W-:-:S00]  /*1410*/  NOP ;  /* 0x0000000000007918 */ /* 0x000fc00000000000 */
        /* <DEDUP_REMOVED lines=14> */
.L_x_23:


//--------------------- .text._Z19separable_horiz_rgbPKhPfPKfiiii --------------------------
	.section	.text._Z19separable_horiz_rgbPKhPfPKfiiii,"ax",@progbits
	.align	128
        .global         _Z19separable_horiz_rgbPKhPfPKfiiii
        .type           _Z19separable_horiz_rgbPKhPfPKfiiii,@function
        .size           _Z19separable_horiz_rgbPKhPfPKfiiii,(.L_x_24 - _Z19separable_horiz_rgbPKhPfPKfiiii)
        .other          _Z19separable_horiz_rgbPKhPfPKfiiii,@"STO_CUDA_ENTRY STV_DEFAULT"
_Z19separable_horiz_rgbPKhPfPKfiiii:
.text._Z19separable_horiz_rgbPKhPfPKfiiii:
        /* <DEDUP_REMOVED lines=29> */
[----:B------:R-:W0:Y:S01]  /*01d0*/  LDCU.64 UR4, c[0x0][0x388] ;  /* 0x00007100ff0477ac */ /* 0x000e220008000a00 */
[----:B------:R-:W-:Y:S01]  /*01e0*/  LOP3.LUT R3, R9, 0x7ffffff8, RZ, 0xc0, !PT ;  /* 0x7ffffff809037812 */ /* 0x000fe200078ec0ff */
[----:B------:R-:W-:-:S04]  /*01f0*/  IMAD.MOV.U32 R7, RZ, RZ, R2 ;  /* 0x000000ffff077224 */ /* 0x000fc800078e0002 */
[----:B------:R-:W-:Y:S01]  /*0200*/  IMAD.MOV R0, RZ, RZ, -R3 ;  /* 0x000000ffff007224 */ /* 0x000fe200078e0a03 */
[----:B0-----:R-:W-:-:S04]  /*0210*/  UIADD3 UR4, UP0, UPT, UR4, 0x10, URZ ;  /* 0x0000001004047890 */ /* 0x001fc8000ff1e0ff */
[----:B------:R-:W-:-:S12]  /*0220*/  UIADD3.X UR5, UPT, UPT, URZ, UR5, URZ, UP0, !UPT ;  /* 0x00000005ff057290 */ /* 0x000fd800087fe4ff */
.L_x_14:
[----:B------:R-:W-:Y:S02]  /*0230*/  VIADD R0, R0, 0x8 ;  /* 0x0000000800007836 */ /* 0x000fe40000000000 */
[----:B0-----:R-:W-:Y:S02]  /*0240*/  IMAD.U32 R4, RZ, RZ, UR4 ;  /* 0x00000004ff047e24 */ /* 0x001fe4000f8e00ff */
[----:B------:R-:W-:Y:S01]  /*0250*/  IMAD.U32 R5, RZ, RZ, UR5 ;  /* 0x00000005ff057e24 */ /* 0x000fe2000f8e00ff */
[----:B------:R-:W-:Y:S01]  /*0260*/  ISETP.NE.AND P0, PT, R0, RZ, PT ;  /* 0x000000ff0000720c */ /* 0x000fe20003f05270 */
[----:B------:R-:W-:-:S04]  /*0270*/  IMAD.WIDE R4, R7, 0x4, R4 ;  /* 0x0000000407047825 */ /* 0x000fc800078e0204 */
[----:B------:R-:W-:Y:S01]  /*0280*/  VIADD R7, R7, 0x8 ;  /* 0x0000000807077836 */ /* 0x000fe20000000000 */
[----:B------:R0:W-:Y:S04]  /*0290*/  STG.E desc[UR6][R4.64+-0x10], RZ ;  /* 0xfffff0ff04007986 */ /* 0x0001e8000c101906 */
[----:B------:R0:W-:Y:S04]  /*02a0*/  STG.E desc[UR6][R4.64+-0xc], RZ ;  /* 0xfffff4ff04007986 */ /* 0x0001e8000c101906 */
[----:B------:R0:W-:Y:S04]  /*02b0*/  STG.E desc[UR6][R4.64+-0x8], RZ ;  /* 0xfffff8ff04007986 */ /* 0x0001e8000c101906 */
[----:B------:R0:W-:Y:S04]  /*02c0*/  STG.E desc[UR6][R4.64+-0x4], RZ ;  /* 0xfffffcff04007986 */ /* 0x0001e8000c101906 */
[----:B------:R0:W-:Y:S04]  /*02d0*/  STG.E desc[UR6][R4.64], RZ ;  /* 0x000000ff04007986 */ /* 0x0001e8000c101906 */
[----:B------:R0:W-:Y:S04]  /*02e0*/  STG.E desc[UR6][R4.64+0x4], RZ ;  /* 0x000004ff04007986 */ /* 0x0001e8000c101906 */
[----:B------:R0:W-:Y:S04]  /*02f0*/  STG.E desc[UR6][R4.64+0x8], RZ ;  /* 0x000008ff04007986 */ /* 0x0001e8000c101906 */
[----:B------:R0:W-:Y:S01]  /*0300*/  STG.E desc[UR6][R4.64+0xc], RZ ;  /* 0x00000cff04007986 */ /* 0x0001e2000c101906 */
[----:B------:R-:W-:Y:S05]  /*0310*/  @P0 BRA `(.L_x_14) ;  /* 0xfffffffc00c40947 */ /* 0x000fea000383ffff */
.L_x_13:
[----:B------:R-:W-:Y:S05]  /*0320*/  @!P1 EXIT ;  /* 0x000000000000994d */ /* 0x000fea0003800000 */
[----:B------:R-:W-:Y:S02]  /*0330*/  ISETP.GE.U32.AND P0, PT, R6, 0x4, PT ;  /* 0x000000040600780c */ /* 0x000fe40003f06070 */
[----:B------:R-:W-:-:S04]  /*0340*/  LOP3.LUT R0, R9, 0x3, RZ, 0xc0, !PT ;  /* 0x0000000309007812 */ /* 0x000fc800078ec0ff */
[----:B------:R-:W-:-:S07]  /*0350*/  ISETP.NE.AND P1, PT, R0, RZ, PT ;  /* 0x000000ff0000720c */ /* 0x000fce0003f25270 */
[----:B------:R-:W-:Y:S06]  /*0360*/  @!P0 BRA `(.L_x_15) ;  /* 0x0000000000208947 */ /* 0x000fec0003800000 */
[----:B0-----:R-:W0:Y:S01]  /*0370*/  LDC.64 R4, c[0x0][0x388] ;  /* 0x0000e200ff047b82 */ /* 0x001e220000000a00 */
[----:B------:R-:W-:Y:S02]  /*0380*/  IMAD.IADD R7, R2, 0x1, R3 ;  /* 0x0000000102077824 */ /* 0x000fe400078e0203 */
[----:B------:R-:W-:Y:S02]  /*0390*/  VIADD R3, R3, 0x4 ;  /* 0x0000000403037836 */ /* 0x000fe40000000000 */
[----:B0-----:R-:W-:-:S05]  /*03a0*/  IMAD.WIDE R4, R7, 0x4, R4 ;  /* 0x0000000407047825 */ /* 0x001fca00078e0204 */
[----:B------:R1:W-:Y:S04]  /*03b0*/  STG.E desc[UR6][R4.64], RZ ;  /* 0x000000ff04007986 */ /* 0x0003e8000c101906 */
[----:B------:R1:W-:Y:S04]  /*03c0*/  STG.E desc[UR6][R4.64+0x4], RZ ;  /* 0x000004ff04007986 */ /* 0x0003e8000c101906 */
[----:B------:R1:W-:Y:S04]  /*03d0*/  STG.E desc[UR6][R4.64+0x8], RZ ;  /* 0x000008ff04007986 */ /* 0x0003e8000c101906 */
[----:B------:R1:W-:Y:S02]  /*03e0*/  STG.E desc[UR6][R4.64+0xc], RZ ;  /* 0x00000cff04007986 */ /* 0x0003e4000c101906 */
.L_x_15:
[----:B------:R-:W-:Y:S05]  /*03f0*/  @!P1 EXIT ;  /* 0x000000000000994d */ /* 0x000fea0003800000 */
[----:B------:R-:W-:Y:S02]  /*0400*/  ISETP.NE.AND P0, PT, R0, 0x1, PT ;  /* 0x000000010000780c */ /* 0x000fe40003f05270 */
[----:B------:R-:W-:-:S04]  /*0410*/  LOP3.LUT R0, R9, 0x1, RZ, 0xc0, !PT ;  /* 0x0000000109007812 */ /* 0x000fc800078ec0ff */
[----:B------:R-:W-:-:S07]  /*0420*/  ISETP.NE.U32.AND P1, PT, R0, 0x1, PT ;  /* 0x000000010000780c */ /* 0x000fce0003f25070 */
[----:B01----:R-:W0:Y:S01]  /*0430*/  @P0 LDC.64 R4, c[0x0][0x388] ;  /* 0x0000e200ff040b82 */ /* 0x003e220000000a00 */
[----:B------:R-:W-:-:S04]  /*0440*/  @P0 IMAD.IADD R7, R2, 0x1, R3 ;  /* 0x0000000102070824 */ /* 0x000fc800078e0203 */
[----:B0-----:R-:W-:-:S05]  /*0450*/  @P0 IMAD.WIDE R4, R7, 0x4, R4 ;  /* 0x0000000407040825 */ /* 0x001fca00078e0204 */
[----:B------:R0:W-:Y:S04]  /*0460*/  @P0 STG.E desc[UR6][R4.64], RZ ;  /* 0x000000ff04000986 */ /* 0x0001e8000c101906 */
[----:B------:R0:W-:Y:S01]  /*0470*/  @P0 STG.E desc[UR6][R4.64+0x4], RZ ;  /* 0x000004ff04000986 */ /* 0x0001e2000c101906 */
[----:B------:R-:W-:Y:S05]  /*0480*/  @P1 EXIT ;  /* 0x000000000000194d */ /* 0x000fea0003800000 */
[----:B0-----:R-:W0:Y:S01]  /*0490*/  LDC.64 R4, c[0x0][0x388] ;  /* 0x0000e200ff047b82 */ /* 0x001e220000000a00 */
[----:B------:R-:W-:-:S04]  /*04a0*/  @P0 VIADD R3, R3, 0x2 ;  /* 0x0000000203030836 */ /* 0x000fc80000000000 */
[----:B------:R-:W-:-:S04]  /*04b0*/  IMAD.IADD R3, R2, 0x1, R3 ;  /* 0x0000000102037824 */ /* 0x000fc800078e0203 */
[----:B0-----:R-:W-:-:S05]  /*04c0*/  IMAD.WIDE R2, R3, 0x4, R4 ;  /* 0x0000000403027825 */ /* 0x001fca00078e0204 */
[----:B------:R-:W-:Y:S01]  /*04d0*/  STG.E desc[UR6][R2.64], RZ ;  /* 0x000000ff02007986 */ /* 0x000fe2000c101906 */
[----:B------:R-:W-:Y:S05]  /*04e0*/  EXIT ;  /* 0x000000000000794d */ /* 0x000fea0003800000 */
.L_x_12:
[----:B------:R-:W-:Y:S01]  /*04f0*/  IABS R5, R4 ;  /* 0x0000000400057213 */ /* 0x000fe20000000000 */
[----:B------:R-:W-:-:S03]  /*0500*/  UIADD3 UR5, UPT, UPT, UR4, -0x1, URZ ;  /* 0xffffffff04057890 */ /* 0x000fc6000fffe0ff */
[----:B------:R-:W-:Y:S01]  /*0510*/  UMOV UR4, URZ ;  /* 0x000000ff00047c82 */ /* 0x000fe20008000000 */
[----:B------:R-:W-:-:S04]  /*0520*/  IMAD.IADD R5, R4, 0x1, R5 ;  /* 0x0000000104057824 */ /* 0x000fc800078e0205 */
[----:B------:R-:W-:-:S05]  /*0530*/  VIADD R7, R5, 0x1 ;  /* 0x0000000105077836 */ /* 0x000fca0000000000 */
[----:B------:R-:W-:-:S05]  /*0540*/  LOP3.LUT R6, R7, 0x7, RZ, 0xc0, !PT ;  /* 0x0000000707067812 */ /* 0x000fca00078ec0ff */
[----:B------:R-:W-:-:S05]  /*0550*/  VIADD R8, R6, 0xffffffff ;  /* 0xffffffff06087836 */ /* 0x000fca0000000000 */
[----:B------:R-:W-:Y:S02]  /*0560*/  ISETP.GE.U32.AND P0, PT, R8, 0x3, PT ;  /* 0x000000030800780c */ /* 0x000fe40003f06070 */
[C---:B------:R-:W-:Y:S02]  /*0570*/  LOP3.LUT R8, R7.reuse, 0xfffffff8, RZ, 0xc0, !PT ;  /* 0xfffffff807087812 */ /* 0x040fe400078ec0ff */
[----:B------:R-:W-:-:S03]  /*0580*/  LOP3.LUT R7, R7, 0x3, RZ, 0xc0, !PT ;  /* 0x0000000307077812 */ /* 0x000fc600078ec0ff */
[----:B------:R-:W-:-:S07]  /*0590*/  IMAD.MOV R8, RZ, RZ, -R8 ;  /* 0x000000ffff087224 */ /* 0x000fce00078e0a08 */
.L_x_21:
[----:B------:R-:W-:Y:S01]  /*05a0*/  ISETP.GE.U32.AND P1, PT, R5, 0x7, PT ;  /* 0x000000070500780c */ /* 0x000fe20003f26070 */
[----:B------:R-:W-:Y:S02]  /*05b0*/  IMAD.MOV R25, RZ, RZ, -R4 ;  /* 0x000000ffff197224 */ /* 0x000fe400078e0a04 */
[----:B0-----:R-:W-:-:S10]  /*05c0*/  IMAD.MOV.U32 R20, RZ, RZ, RZ ;  /* 0x000000ffff147224 */ /* 0x001fd400078e00ff */
[----:B------:R-:W-:Y:S05]  /*05d0*/  @!P1 BRA `(.L_x_16) ;  /* 0x0000000400e49947 */ /* 0x000fea0003800000 */
[----:B------:R-:W0:Y:S01]  /*05e0*/  LDC R22, c[0x0][0x3a0] ;  /* 0x0000e800ff167b82 */ /* 0x000e220000000800 */
[----:B------:R-:W-:Y:S01]  /*05f0*/  IADD3 R25, PT, PT, -R4, 0x3, RZ ;  /* 0x0000000304197810 */ /* 0x000fe20007ffe1ff */
[----:B------:R-:W-:Y:S01]  /*0600*/  IMAD.IADD R24, R3, 0x1, -R4 ;  /* 0x0000000103187824 */ /* 0x000fe200078e0a04 */
[----:B------:R-:W1:Y:S01]  /*0610*/  LDCU UR10, c[0x0][0x398] ;  /* 0x00007300ff0a77ac */ /* 0x000e620008000800 */
[----:B------:R-:W-:Y:S02]  /*0620*/  IMAD.MOV.U32 R20, RZ, RZ, RZ ;  /* 0x000000ffff147224 */ /* 0x000fe400078e00ff */
[----:B------:R-:W-:Y:S01]  /*0630*/  IMAD.MOV.U32 R9, RZ, RZ, 0x3 ;  /* 0x00000003ff097424 */ /* 0x000fe200078e00ff */
[----:B------:R-:W2:Y:S01]  /*0640*/  LDCU.64 UR8, c[0x0][0x380] ;  /* 0x00007000ff0877ac */ /* 0x000ea20008000a00 */
[----:B------:R-:W3:Y:S01]  /*0650*/  LDC.64 R10, c[0x0][0x390] ;  /* 0x0000e400ff0a7b82 */ /* 0x000ee20000000a00 */
[----:B------:R-:W-:-:S07]  /*0660*/  IMAD.MOV.U32 R23, RZ, RZ, R8 ;  /* 0x000000ffff177224 */ /* 0x000fce00078e0008 */
.L_x_17:
[C---:B-1----:R-:W-:Y:S01]  /*0670*/  ISETP.GE.AND P2, PT, R24.reuse, UR10, PT ;  /* 0x0000000a18007c0c */ /* 0x042fe2000bf46270 */
[C---:B------:R-:W-:Y:S01]  /*0680*/  VIADD R14, R24.reuse, 0x1 ;  /* 0x00000001180e7836 */ /* 0x040fe20000000000 */
[C---:B------:R-:W-:Y:S01]  /*0690*/  ISETP.GE.AND P1, PT, R24.reuse, RZ, PT ;  /* 0x000000ff1800720c */ /* 0x040fe20003f26270 */
[C---:B------:R-:W-:Y:S01]  /*06a0*/  VIADD R16, R24.reuse, 0x2 ;  /* 0x0000000218107836 */ /* 0x040fe20000000000 */
[----:B------:R-:W-:Y:S02]  /*06b0*/  SEL R12, R24, UR5, !P2 ;  /* 0x00000005180c7c07 */ /* 0x000fe4000d000000 */
[----:B------:R-:W-:Y:S02]  /*06c0*/  ISETP.GE.AND P2, PT, R14, UR10, PT ;  /* 0x0000000a0e007c0c */ /* 0x000fe4000bf46270 */
[----:B------:R-:W-:Y:S02]  /*06d0*/  SEL R13, R12, RZ, P1 ;  /* 0x000000ff0c0d7207 */ /* 0x000fe40000800000 */
[----:B------:R-:W-:-:S02]  /*06e0*/  ISETP.GE.AND P1, PT, R14, RZ, PT ;  /* 0x000000ff0e00720c */ /* 0x000fc40003f26270 */
[----:B------:R-:W-:Y:S01]  /*06f0*/  SEL R14, R14, UR5, !P2 ;  /* 0x000000050e0e7c07 */ /* 0x000fe2000d000000 */
[----:B------:R-:W-:Y:S01]  /*0700*/  IMAD R13, R0, UR10, R13 ;  /* 0x0000000a000d7c24 */ /* 0x000fe2000f8e020d */
[----:B------:R-:W-:Y:S02]  /*0710*/  ISETP.GE.AND P2, PT, R16, UR10, PT ;  /* 0x0000000a10007c0c */ /* 0x000fe4000bf46270 */
[----:B------:R-:W-:Y:S01]  /*0720*/  SEL R15, R14, RZ, P1 ;  /* 0x000000ff0e0f7207 */ /* 0x000fe20000800000 */
[----:B0-----:R-:W-:Y:S01]  /*0730*/  IMAD R13, R13, R22, UR4 ;  /* 0x000000040d0d7e24 */ /* 0x001fe2000f8e0216 */
[C---:B------:R-:W-:Y:S02]  /*0740*/  ISETP.GE.AND P1, PT, R16.reuse, RZ, PT ;  /* 0x000000ff1000720c */ /* 0x040fe40003f26270 */
[----:B------:R-:W-:Y:S01]  /*0750*/  SEL R16, R16, UR5, !P2 ;  /* 0x0000000510107c07 */ /* 0x000fe2000d000000 */
[----:B------:R-:W-:-:S03]  /*0760*/  IMAD R15, R0, UR10, R15 ;  /* 0x0000000a000f7c24 */ /* 0x000fc6000f8e020f */
[----:B------:R-:W-:Y:S01]  /*0770*/  SEL R17, R16, RZ, P1 ;  /* 0x000000ff10117207 */ /* 0x000fe20000800000 */
[----:B------:R-:W-:Y:S01]  /*0780*/  IMAD R15, R15, R22, UR4 ;  /* 0x000000040f0f7e24 */ /* 0x000fe2000f8e0216 */
[----:B--2---:R-:W-:-:S03]  /*0790*/  IADD3 R18, P1, PT, R13, UR8, RZ ;  /* 0x000000080d127c10 */ /* 0x004fc6000ff3e0ff */
[----:B------:R-:W-:Y:S01]  /*07a0*/  IMAD R17, R0, UR10, R17 ;  /* 0x0000000a00117c24 */ /* 0x000fe2000f8e0211 */
[----:B------:R-:W-:Y:S01]  /*07b0*/  LEA.HI.X.SX32 R19, R13, UR9, 0x1, P1 ;  /* 0x000000090d137c11 */ /* 0x000fe200088f0eff */
[----:B------:R-:W-:Y:S01]  /*07c0*/  VIADD R13, R9, 0xfffffffd ;  /* 0xfffffffd090d7836 */ /* 0x000fe20000000000 */
[----:B------:R-:W-:Y:S01]  /*07d0*/  IADD3 R14, P1, PT, R15, UR8, RZ ;  /* 0x000000080f0e7c10 */ /* 0x000fe2000ff3e0ff */
[----:B------:R-:W-:Y:S02]  /*07e0*/  IMAD R17, R17, R22, UR4 ;  /* 0x0000000411117e24 */ /* 0x000fe4000f8e0216 */
[----:B------:R-:W-:Y:S01]  /*07f0*/  VIADD R26, R24, 0x3 ;  /* 0x00000003181a7836 */ /* 0x000fe20000000000 */
[----:B------:R-:W-:Y:S01]  /*0800*/  LEA.HI.X.SX32 R15, R15, UR9, 0x1, P1 ;  /* 0x000000090f0f7c11 */ /* 0x000fe200088f0eff */
[----:B------:R-:W2:Y:S01]  /*0810*/  LDG.E.U8 R18, desc[UR6][R18.64] ;  /* 0x0000000612127981 */ /* 0x000ea2000c1e1100 */
[----:B------:R-:W-:Y:S01]  /*0820*/  IADD3 R16, P1, PT, R17, UR8, RZ ;  /* 0x0000000811107c10 */ /* 0x000fe2000ff3e0ff */
[----:B---3--:R-:W-:Y:S01]  /*0830*/  IMAD.WIDE R12, R13, 0x4, R10 ;  /* 0x000000040d0c7825 */ /* 0x008fe200078e020a */
[----:B------:R-:W-:Y:S01]  /*0840*/  ISETP.GE.AND P2, PT, R26, UR10, PT ;  /* 0x0000000a1a007c0c */ /* 0x000fe2000bf46270 */
[----:B------:R0:W3:Y:S01]  /*0850*/  LDG.E.U8 R21, desc[UR6][R14.64] ;  /* 0x000000060e157981 */ /* 0x0000e2000c1e1100 */
[----:B------:R-:W-:-:S03]  /*0860*/  LEA.HI.X.SX32 R17, R17, UR9, 0x1, P1 ;  /* 0x0000000911117c11 */ /* 0x000fc600088f0eff */
[----:B------:R-:W4:Y:S01]  /*0870*/  LDG.E R27, desc[UR6][R12.64] ;  /* 0x000000060c1b7981 */ /* 0x000f22000c1e1900 */
[C---:B------:R-:W-:Y:S02]  /*0880*/  ISETP.GE.AND P1, PT, R26.reuse, RZ, PT ;  /* 0x000000ff1a00720c */ /* 0x040fe40003f26270 */
[----:B------:R-:W-:Y:S01]  /*0890*/  SEL R26, R26, UR5, !P2 ;  /* 0x000000051a1a7c07 */ /* 0x000fe2000d000000 */
[----:B------:R1:W5:Y:S04]  /*08a0*/  LDG.E.U8 R16, desc[UR6][R16.64] ;  /* 0x0000000610107981 */ /* 0x000368000c1e1100 */
[----:B------:R-:W5:Y:S01]  /*08b0*/  LDG.E R28, desc[UR6][R12.64+0x4] ;  /* 0x000004060c1c7981 */ /* 0x000f62000c1e1900 */
[----:B------:R-:W-:-:S03]  /*08c0*/  SEL R29, R26, RZ, P1 ;  /* 0x000000ff1a1d7207 */ /* 0x000fc60000800000 */
[----:B------:R-:W5:Y:S02]  /*08d0*/  LDG.E R19, desc[UR6][R12.64+0x8] ;  /* 0x000008060c137981 */ /* 0x000f64000c1e1900 */
[----:B------:R-:W-:Y:S02]  /*08e0*/  IMAD R29, R0, UR10, R29 ;  /* 0x0000000a001d7c24 */ /* 0x000fe4000f8e021d */
[----:B------:R-:W5:Y:S02]  /*08f0*/  LDG.E R26, desc[UR6][R12.64+0xc] ;  /* 0x00000c060c1a7981 */ /* 0x000f64000c1e1900 */
[----:B------:R-:W-:-:S05]  /*0900*/  IMAD R29, R29, R22, UR4 ;  /* 0x000000041d1d7e24 */ /* 0x000fca000f8e0216 */
[----:B0-----:R-:W-:-:S04]  /*0910*/  IADD3 R14, P1, PT, R29, UR8, RZ ;  /* 0x000000081d0e7c10 */ /* 0x001fc8000ff3e0ff */
[----:B------:R-:W-:Y:S01]  /*0920*/  LEA.HI.X.SX32 R15, R29, UR9, 0x1, P1 ;  /* 0x000000091d0f7c11 */ /* 0x000fe200088f0eff */
[----:B-1----:R-:W-:Y:S01]  /*0930*/  VIADD R17, R24, 0x5 ;  /* 0x0000000518117836 */ /* 0x002fe20000000000 */
[----:B------:R-:W5:Y:S04]  /*0940*/  LDG.E R29, desc[UR6][R12.64+0x18] ;  /* 0x000018060c1d7981 */ /* 0x000f68000c1e1900 */
[----:B------:R0:W5:Y:S01]  /*0950*/  LDG.E.U8 R14, desc[UR6][R14.64] ;  /* 0x000000060e0e7981 */ /* 0x000162000c1e1100 */
[C---:B------:R-:W-:Y:S02]  /*0960*/  ISETP.GE.AND P5, PT, R17.reuse, UR10, PT ;  /* 0x0000000a11007c0c */ /* 0x040fe4000bfa6270 */
[C---:B------:R-:W-:Y:S02]  /*0970*/  ISETP.GE.AND P2, PT, R17.reuse, RZ, PT ;  /* 0x000000ff1100720c */ /* 0x040fe40003f46270 */
[----:B------:R-:W-:-:S04]  /*0980*/  SEL R17, R17, UR5, !P5 ;  /* 0x0000000511117c07 */ /* 0x000fc8000e800000 */
[----:B------:R-:W-:-:S05]  /*0990*/  SEL R17, R17, RZ, P2 ;  /* 0x000000ff11117207 */ /* 0x000fca0001000000 */
[----:B------:R-:W-:Y:S01]  /*09a0*/  IMAD R17, R0, UR10, R17 ;  /* 0x0000000a00117c24 */ /* 0x000fe2000f8e0211 */
[----:B--2---:R-:W-:Y:S02]  /*09b0*/  I2FP.F32.U32 R18, R18 ;  /* 0x0000001200127245 */ /* 0x004fe40000201000 */
[----:B---3--:R-:W-:-:S03]  /*09c0*/  I2FP.F32.U32 R21, R21 ;  /* 0x0000001500157245 */ /* 0x008fc60000201000 */
[----:B----4-:R-:W-:Y:S01]  /*09d0*/  FFMA R27, R27, R18, R20 ;  /* 0x000000121b1b7223 */ /* 0x010fe20000000014 */
[----:B-----5:R-:W-:-:S03]  /*09e0*/  I2FP.F32.U32 R16, R16 ;  /* 0x0000001000107245 */ /* 0x020fc60000201000 */
[----:B------:R-:W-:-:S04]  /*09f0*/  FFMA R28, R28, R21, R27 ;  /* 0x000000151c1c7223 */ /* 0x000fc8000000001b */
[----:B------:R-:W-:Y:S01]  /*0a00*/  FFMA R19, R19, R16, R28 ;  /* 0x0000001013137223 */ /* 0x000fe2000000001c */
[C---:B------:R-:W-:Y:S01]  /*0a10*/  VIADD R16, R24.reuse, 0x4 ;  /* 0x0000000418107836 */ /* 0x040fe20000000000 */
[----:B------:R-:W2:Y:S01]  /*0a20*/  LDG.E R28, desc[UR6][R12.64+0x14] ;  /* 0x000014060c1c7981 */ /* 0x000ea2000c1e1900 */
[----:B------:R-:W-:-:S03]  /*0a30*/  VIADD R18, R24, 0x6 ;  /* 0x0000000618127836 */ /* 0x000fc60000000000 */
[C---:B------:R-:W-:Y:S02]  /*0a40*/  ISETP.GE.AND P1, PT, R16.reuse, UR10, PT ;  /* 0x0000000a10007c0c */ /* 0x040fe4000bf26270 */
[C---:B------:R-:W-:Y:S02]  /*0a50*/  ISETP.GE.AND P4, PT, R16.reuse, RZ, PT ;  /* 0x000000ff1000720c */ /* 0x040fe40003f86270 */
[----:B------:R-:W-:Y:S01]  /*0a60*/  SEL R16, R16, UR5, !P1 ;  /* 0x0000000510107c07 */ /* 0x000fe2000c800000 */
[----:B------:R-:W-:Y:S01]  /*0a70*/  VIADD R20, R24, 0x7 ;  /* 0x0000000718147836 */ /* 0x000fe20000000000 */
[----:B------:R-:W-:Y:S02]  /*0a80*/  ISETP.GE.AND P3, PT, R18, UR10, PT ;  /* 0x0000000a12007c0c */ /* 0x000fe4000bf66270 */
[----:B0-----:R-:W-:Y:S02]  /*0a90*/  SEL R15, R16, RZ, P4 ;  /* 0x000000ff100f7207 */ /* 0x001fe40002000000 */
[----:B------:R-:W-:-:S02]  /*0aa0*/  ISETP.GE.AND P1, PT, R18, RZ, PT ;  /* 0x000000ff1200720c */ /* 0x000fc40003f26270 */
[----:B------:R-:W-:Y:S01]  /*0ab0*/  SEL R18, R18, UR5, !P3 ;  /* 0x0000000512127c07 */ /* 0x000fe2000d800000 */
[----:B------:R-:W-:Y:S01]  /*0ac0*/  IMAD R15, R0, UR10, R15 ;  /* 0x0000000a000f7c24 */ /* 0x000fe2000f8e020f */
[C---:B------:R-:W-:Y:S02]  /*0ad0*/  ISETP.GE.AND P5, PT, R20.reuse, UR10, PT ;  /* 0x0000000a14007c0c */ /* 0x040fe4000bfa6270 */
[----:B------:R-:W-:Y:S02]  /*0ae0*/  ISETP.GE.AND P2, PT, R20, RZ, PT ;  /* 0x000000ff1400720c */ /* 0x000fe40003f46270 */
[----:B------:R-:W-:Y:S02]  /*0af0*/  SEL R21, R18, RZ, P1 ;  /* 0x000000ff12157207 */ /* 0x000fe40000800000 */
[----:B------:R-:W-:Y:S02]  /*0b00*/  SEL R20, R20, UR5, !P5 ;  /* 0x0000000514147c07 */ /* 0x000fe4000e800000 */
[----:B------:R-:W-:Y:S01]  /*0b10*/  I2FP.F32.U32 R16, R14 ;  /* 0x0000000e00107245 */ /* 0x000fe20000201000 */
[----:B------:R-:W-:Y:S01]  /*0b20*/  IMAD R14, R15, R22, UR4 ;  /* 0x000000040f0e7e24 */ /* 0x000fe2000f8e0216 */
[----:B------:R-:W-:Y:S01]  /*0b30*/  SEL R27, R20, RZ, P2 ;  /* 0x000000ff141b7207 */ /* 0x000fe20001000000 */
[----:B------:R-:W-:-:S02]  /*0b40*/  IMAD R21, R0, UR10, R21 ;  /* 0x0000000a00157c24 */ /* 0x000fc4000f8e0215 */
[-C--:B------:R-:W-:Y:S01]  /*0b50*/  IMAD R15, R17, R22.reuse, UR4 ;  /* 0x00000004110f7e24 */ /* 0x080fe2000f8e0216 */
[----:B------:R-:W-:Y:S01]  /*0b60*/  IADD3 R18, P1, PT, R14, UR8, RZ ;  /* 0x000000080e127c10 */ /* 0x000fe2000ff3e0ff */
[----:B------:R-:W-:Y:S02]  /*0b70*/  IMAD R20, R21, R22, UR4 ;  /* 0x0000000415147e24 */ /* 0x000fe4000f8e0216 */
[----:B------:R-:W-:Y:S01]  /*0b80*/  FFMA R26, R26, R16, R19 ;  /* 0x000000101a1a7223 */ /* 0x000fe20000000013 */
[----:B------:R-:W-:Y:S01]  /*0b90*/  IMAD R27, R0, UR10, R27 ;  /* 0x0000000a001b7c24 */ /* 0x000fe2000f8e021b */
[----:B------:R-:W-:Y:S02]  /*0ba0*/  IADD3 R16, P2, PT, R15, UR8, RZ ;  /* 0x000000080f107c10 */ /* 0x000fe4000ff5e0ff */
[----:B------:R-:W-:Y:S01]  /*0bb0*/  LEA.HI.X.SX32 R19, R14, UR9, 0x1, P1 ;  /* 0x000000090e137c11 */ /* 0x000fe200088f0eff */
[----:B------:R-:W-:Y:S01]  /*0bc0*/  IMAD R21, R27, R22, UR4 ;  /* 0x000000041b157e24 */ /* 0x000fe2000f8e0216 */
[----:B------:R-:W-:Y:S01]  /*0bd0*/  IADD3 R14, P1, PT, R20, UR8, RZ ;  /* 0x00000008140e7c10 */ /* 0x000fe2000ff3e0ff */
[----:B------:R-:W3:Y:S01]  /*0be0*/  LDG.E R27, desc[UR6][R12.64+0x10] ;  /* 0x000010060c1b7981 */ /* 0x000ee2000c1e1900 */
[----:B------:R-:W-:-:S03]  /*0bf0*/  LEA.HI.X.SX32 R17, R15, UR9, 0x1, P2 ;  /* 0x000000090f117c11 */ /* 0x000fc600090f0eff */
[----:B------:R-:W4:Y:S01]  /*0c00*/  LDG.E.U8 R18, desc[UR6][R18.64] ;  /* 0x0000000612127981 */ /* 0x000f22000c1e1100 */
[----:B------:R-:W-:Y:S02]  /*0c10*/  LEA.HI.X.SX32 R15, R20, UR9, 0x1, P1 ;  /* 0x00000009140f7c11 */ /* 0x000fe400088f0eff */
[C---:B------:R-:W-:Y:S01]  /*0c20*/  IADD3 R20, P1, PT, R21.reuse, UR8, RZ ;  /* 0x0000000815147c10 */ /* 0x040fe2000ff3e0ff */
[----:B------:R-:W5:Y:S03]  /*0c30*/  LDG.E.U8 R16, desc[UR6][R16.64] ;  /* 0x0000000610107981 */ /* 0x000f66000c1e1100 */
[----:B------:R-:W-:Y:S01]  /*0c40*/  LEA.HI.X.SX32 R21, R21, UR9, 0x1, P1 ;  /* 0x0000000915157c11 */ /* 0x000fe200088f0eff */
[----:B------:R-:W2:Y:S04]  /*0c50*/  LDG.E.U8 R14, desc[UR6][R14.64] ;  /* 0x000000060e0e7981 */ /* 0x000ea8000c1e1100 */
[----:B------:R-:W2:Y:S04]  /*0c60*/  LDG.E.U8 R20, desc[UR6][R20.64] ;  /* 0x0000000614147981 */ /* 0x000ea8000c1e1100 */
[----:B------:R-:W2:Y:S01]  /*0c70*/  LDG.E R15, desc[UR6][R12.64+0x1c] ;  /* 0x00001c060c0f7981 */ /* 0x000ea2000c1e1900 */
[----:B------:R-:W-:-:S05]  /*0c80*/  VIADD R23, R23, 0x8 ;  /* 0x0000000817177836 */ /* 0x000fca0000000000 */
[----:B------:R-:W-:Y:S01]  /*0c90*/  ISETP.NE.AND P1, PT, R23, RZ, PT ;  /* 0x000000ff1700720c */ /* 0x000fe20003f25270 */
[----:B------:R-:W-:Y:S02]  /*0ca0*/  VIADD R25, R25, 0x8 ;  /* 0x0000000819197836 */ /* 0x000fe40000000000 */
[----:B------:R-:W-:Y:S02]  /*0cb0*/  VIADD R9, R9, 0x8 ;  /* 0x0000000809097836 */ /* 0x000fe40000000000 */
[----:B------:R-:W-:Y:S01]  /*0cc0*/  VIADD R24, R24, 0x8 ;  /* 0x0000000818187836 */ /* 0x000fe20000000000 */
[----:B----4-:R-:W-:Y:S02]  /*0cd0*/  I2FP.F32.U32 R18, R18 ;  /* 0x0000001200127245 */ /* 0x010fe40000201000 */
[----:B-----5:R-:W-:-:S03]  /*0ce0*/  I2FP.F32.U32 R19, R16 ;  /* 0x0000001000137245 */ /* 0x020fc60000201000 */
[----:B---3--:R-:W-:Y:S01]  /*0cf0*/  FFMA R27, R27, R18, R26 ;  /* 0x000000121b1b7223 */ /* 0x008fe2000000001a */
[----:B--2---:R-:W-:-:S03]  /*0d00*/  I2FP.F32.U32 R16, R14 ;  /* 0x0000000e00107245 */ /* 0x004fc60000201000 */
[----:B------:R-:W-:Y:S01]  /*0d10*/  FFMA R28, R28, R19, R27 ;  /* 0x000000131c1c7223 */ /* 0x000fe2000000001b */
[----:B------:R-:W-:-:S03]  /*0d20*/  I2FP.F32.U32 R14, R20 ;  /* 0x00000014000e7245 */ /* 0x000fc60000201000 */
[----:B------:R-:W-:-:S04]  /*0d30*/  FFMA R16, R29, R16, R28 ;  /* 0x000000101d107223 */ /* 0x000fc8000000001c */
[----:B------:R-:W-:Y:S01]  /*0d40*/  FFMA R20, R15, R14, R16 ;  /* 0x0000000e0f147223 */ /* 0x000fe20000000010 */
[----:B------:R-:W-:Y:S06]  /*0d50*/  @P1 BRA `(.L_x_17) ;  /* 0xfffffff800441947 */ /* 0x000fec000383ffff */
[----:B------:R-:W-:-:S07]  /*0d60*/  VIADD R25, R25, 0xfffffffd ;  /* 0xfffffffd19197836 */ /* 0x000fce0000000000 */
.L_x_16:
[----:B------:R-:W-:-:S13]  /*0d70*/  ISETP.NE.AND P1, PT, R6, RZ, PT ;  /* 0x000000ff0600720c */ /* 0x000fda0003f25270 */
[----:B------:R-:W-:Y:S05]  /*0d80*/  @!P1 BRA `(.L_x_18) ;  /* 0x0000000400d89947 */ /* 0x000fea0003800000 */
[----:B------:R-:W-:Y:S01]  /*0d90*/  ISETP.NE.AND P1, PT, R7, RZ, PT ;  /* 0x000000ff0700720c */ /* 0x000fe20003f25270 */
[----:B------:R-:W-:-:S12]  /*0da0*/  @!P0 BRA `(.L_x_19) ;  /* 0x0000000000ec8947 */ /* 0x000fd80003800000 */
[----:B------:R-:W0:Y:S01]  /*0db0*/  LDCU UR8, c[0x0][0x398] ;  /* 0x00007300ff0877ac */ /* 0x000e220008000800 */
[----:B------:R-:W1:Y:S01]  /*0dc0*/  LDC R9, c[0x0][0x3a0] ;  /* 0x0000e800ff097b82 */ /* 0x000e620000000800 */
[----:B------:R-:W-:Y:S01]  /*0dd0*/  IMAD.IADD R10, R3, 0x1, R25 ;  /* 0x00000001030a7824 */ /* 0x000fe200078e0219 */
[----:B------:R-:W2:Y:S03]  /*0de0*/  LDCU.64 UR10, c[0x0][0x380] ;  /* 0x00007000ff0a77ac */ /* 0x000ea60008000a00 */
[C---:B------:R-:W-:Y:S01]  /*0df0*/  VIADD R12, R10.reuse, 0x1 ;  /* 0x000000010a0c7836 */ /* 0x040fe20000000000 */
[C---:B------:R-:W-:Y:S01]  /*0e00*/  ISETP.GE.AND P6, PT, R10.reuse, RZ, PT ;  /* 0x000000ff0a00720c */ /* 0x040fe20003fc6270 */
[C---:B------:R-:W-:Y:S01]  /*0e10*/  VIADD R13, R10.reuse, 0x2 ;  /* 0x000000020a0d7836 */ /* 0x040fe20000000000 */
[----:B------:R-:W3:Y:S01]  /*0e20*/  LDC.64 R14, c[0x0][0x390] ;  /* 0x0000e400ff0e7b82 */ /* 0x000ee20000000a00 */
[----:B------:R-:W-:Y:S01]  /*0e30*/  VIADD R16, R10, 0x3 ;  /* 0x000000030a107836 */ /* 0x000fe20000000000 */
[----:B------:R-:W-:-:S02]  /*0e40*/  ISETP.GE.AND P4, PT, R12, RZ, PT ;  /* 0x000000ff0c00720c */ /* 0x000fc40003f86270 */
[C---:B------:R-:W-:Y:S02]  /*0e50*/  ISETP.GE.AND P3, PT, R13.reuse, RZ, PT ;  /* 0x000000ff0d00720c */ /* 0x040fe40003f66270 */
[----:B0-----:R-:W-:Y:S02]  /*0e60*/  ISETP.GE.AND P2, PT, R10, UR8, PT ;  /* 0x000000080a007c0c */ /* 0x001fe4000bf46270 */
[----:B------:R-:W-:Y:S02]  /*0e70*/  ISETP.GE.AND P5, PT, R12, UR8, PT ;  /* 0x000000080c007c0c */ /* 0x000fe4000bfa6270 */
[----:B------:R-:W-:Y:S02]  /*0e80*/  SEL R10, R10, UR5, !P2 ;  /* 0x000000050a0a7c07 */ /* 0x000fe4000d000000 */
[----:B------:R-:W-:Y:S02]  /*0e90*/  ISETP.GE.AND P2, PT, R13, UR8, PT ;  /* 0x000000080d007c0c */ /* 0x000fe4000bf46270 */
[----:B------:R-:W-:-:S02]  /*0ea0*/  SEL R11, R10, RZ, P6 ;  /* 0x000000ff0a0b7207 */ /* 0x000fc40003000000 */
[----:B------:R-:W-:Y:S02]  /*0eb0*/  SEL R12, R12, UR5, !P5 ;  /* 0x000000050c0c7c07 */ /* 0x000fe4000e800000 */
[----:B------:R-:W-:Y:S01]  /*0ec0*/  ISETP.GE.AND P6, PT, R16, UR8, PT ;  /* 0x0000000810007c0c */ /* 0x000fe2000bfc6270 */
[----:B------:R-:W-:Y:S01]  /*0ed0*/  IMAD R10, R0, UR8, R11 ;  /* 0x00000008000a7c24 */ /* 0x000fe2000f8e020b */
[----:B------:R-:W-:Y:S02]  /*0ee0*/  SEL R13, R13, UR5, !P2 ;  /* 0x000000050d0d7c07 */ /* 0x000fe4000d000000 */
[----:B------:R-:W-:Y:S01]  /*0ef0*/  ISETP.GE.AND P5, PT, R16, RZ, PT ;  /* 0x000000ff1000720c */ /* 0x000fe20003fa6270 */
[----:B-1----:R-:W-:Y:S01]  /*0f00*/  IMAD R10, R10, R9, UR4 ;  /* 0x000000040a0a7e24 */ /* 0x002fe2000f8e0209 */
[----:B------:R-:W-:Y:S02]  /*0f10*/  SEL R11, R12, RZ, P4 ;  /* 0x000000ff0c0b7207 */ /* 0x000fe40002000000 */
[----:B------:R-:W-:-:S02]  /*0f20*/  SEL R16, R16, UR5, !P6 ;  /* 0x0000000510107c07 */ /* 0x000fc4000f000000 */
[----:B------:R-:W-:Y:S01]  /*0f30*/  SEL R13, R13, RZ, P3 ;  /* 0x000000ff0d0d7207 */ /* 0x000fe20001800000 */
[----:B------:R-:W-:Y:S01]  /*0f40*/  IMAD R12, R0, UR8, R11 ;  /* 0x00000008000c7c24 */ /* 0x000fe2000f8e020b */
[----:B------:R-:W-:Y:S02]  /*0f50*/  SEL R17, R16, RZ, P5 ;  /* 0x000000ff10117207 */ /* 0x000fe40002800000 */
[----:B--2---:R-:W-:Y:S01]  /*0f60*/  IADD3 R16, P2, PT, R10, UR10, RZ ;  /* 0x0000000a0a107c10 */ /* 0x004fe2000ff5e0ff */
[----:B------:R-:W-:Y:S02]  /*0f70*/  IMAD R18, R0, UR8, R13 ;  /* 0x0000000800127c24 */ /* 0x000fe4000f8e020d */
[-C--:B------:R-:W-:Y:S02]  /*0f80*/  IMAD R13, R12, R9.reuse, UR4 ;  /* 0x000000040c0d7e24 */ /* 0x080fe4000f8e0209 */
[----:B------:R-:W-:Y:S01]  /*0f90*/  IMAD R22, R0, UR8, R17 ;  /* 0x0000000800167c24 */ /* 0x000fe2000f8e0211 */
[----:B------:R-:W-:Y:S01]  /*0fa0*/  LEA.HI.X.SX32 R17, R10, UR11, 0x1, P2 ;  /* 0x0000000b0a117c11 */ /* 0x000fe200090f0eff */
[-C--:B------:R-:W-:Y:S01]  /*0fb0*/  IMAD R11, R18, R9.reuse, UR4 ;  /* 0x00000004120b7e24 */ /* 0x080fe2000f8e0209 */
[----:B------:R-:W-:Y:S01]  /*0fc0*/  IADD3 R12, P2, PT, R13, UR10, RZ ;  /* 0x0000000a0d0c7c10 */ /* 0x000fe2000ff5e0ff */
[----:B------:R-:W-:-:S02]  /*0fd0*/  IMAD R22, R22, R9, UR4 ;  /* 0x0000000416167e24 */ /* 0x000fc4000f8e0209 */
[----:B------:R-:W-:Y:S01]  /*0fe0*/  IMAD.IADD R9, R25, 0x1, R4 ;  /* 0x0000000119097824 */ /* 0x000fe200078e0204 */
[----:B------:R-:W-:Y:S01]  /*0ff0*/  IADD3 R10, P3, PT, R11, UR10, RZ ;  /* 0x0000000a0b0a7c10 */ /* 0x000fe2000ff7e0ff */
[----:B------:R-:W2:Y:S01]  /*1000*/  LDG.E.U8 R16, desc[UR6][R16.64] ;  /* 0x0000000610107981 */ /* 0x000ea2000c1e1100 */
[----:B------:R-:W-:Y:S01]  /*1010*/  LEA.HI.X.SX32 R13, R13, UR11, 0x1, P2 ;  /* 0x0000000b0d0d7c11 */ /* 0x000fe200090f0eff */
[----:B---3--:R-:W-:Y:S01]  /*1020*/  IMAD.WIDE R14, R9, 0x4, R14 ;  /* 0x00000004090e7825 */ /* 0x008fe200078e020e */
[C---:B------:R-:W-:Y:S02]  /*1030*/  IADD3 R18, P2, PT, R22.reuse, UR10, RZ ;  /* 0x0000000a16127c10 */ /* 0x040fe4000ff5e0ff */
[----:B------:R-:W-:Y:S01]  /*1040*/  LEA.HI.X.SX32 R11, R11, UR11, 0x1, P3 ;  /* 0x0000000b0b0b7c11 */ /* 0x000fe200098f0eff */
[----:B------:R-:W3:Y:S01]  /*1050*/  LDG.E.U8 R12, desc[UR6][R12.64] ;  /* 0x000000060c0c7981 */ /* 0x000ee2000c1e1100 */
[----:B------:R-:W-:-:S03]  /*1060*/  LEA.HI.X.SX32 R19, R22, UR11, 0x1, P2 ;  /* 0x0000000b16137c11 */ /* 0x000fc600090f0eff */
[----:B------:R-:W4:Y:S04]  /*1070*/  LDG.E R9, desc[UR6][R14.64] ;  /* 0x000000060e097981 */ /* 0x000f28000c1e1900 */
[----:B------:R-:W5:Y:S04]  /*1080*/  LDG.E.U8 R10, desc[UR6][R10.64] ;  /* 0x000000060a0a7981 */ /* 0x000f68000c1e1100 */
[----:B------:R-:W5:Y:S04]  /*1090*/  LDG.E R22, desc[UR6][R14.64+0x4] ;  /* 0x000004060e167981 */ /* 0x000f68000c1e1900 */
[----:B------:R-:W5:Y:S04]  /*10a0*/  LDG.E.U8 R18, desc[UR6][R18.64] ;  /* 0x0000000612127981 */ /* 0x000f68000c1e1100 */
[----:B------:R-:W5:Y:S04]  /*10b0*/  LDG.E R24, desc[UR6][R14.64+0x8] ;  /* 0x000008060e187981 */ /* 0x000f68000c1e1900 */
[----:B------:R-:W5:Y:S01]  /*10c0*/  LDG.E R26, desc[UR6][R14.64+0xc] ;  /* 0x00000c060e1a7981 */ /* 0x000f62000c1e1900 */
[----:B------:R-:W-:Y:S01]  /*10d0*/  VIADD R25, R25, 0x4 ;  /* 0x0000000419197836 */ /* 0x000fe20000000000 */
[----:B--2---:R-:W-:-:S02]  /*10e0*/  I2FP.F32.U32 R16, R16 ;  /* 0x0000001000107245 */ /* 0x004fc40000201000 */
[----:B---3--:R-:W-:-:S03]  /*10f0*/  I2FP.F32.U32 R17, R12 ;  /* 0x0000000c00117245 */ /* 0x008fc60000201000 */
[----:B----4-:R-:W-:Y:S01]  /*1100*/  FFMA R9, R9, R16, R20 ;  /* 0x0000001009097223 */ /* 0x010fe20000000014 */
[----:B-----5:R-:W-:-:S03]  /*1110*/  I2FP.F32.U32 R12, R10 ;  /* 0x0000000a000c7245 */ /* 0x020fc60000201000 */
[----:B------:R-:W-:Y:S01]  /*1120*/  FFMA R9, R22, R17, R9 ;  /* 0x0000001116097223 */ /* 0x000fe20000000009 */
[----:B------:R-:W-:-:S03]  /*1130*/  I2FP.F32.U32 R20, R18 ;  /* 0x0000001200147245 */ /* 0x000fc60000201000 */
[----:B------:R-:W-:-:S04]  /*1140*/  FFMA R9, R24, R12, R9 ;  /* 0x0000000c18097223 */ /* 0x000fc80000000009 */
[----:B------:R-:W-:-:S07]  /*1150*/  FFMA R20, R26, R20, R9 ;  /* 0x000000141a147223 */ /* 0x000fce0000000009 */
.L_x_19:
[----:B------:R-:W-:Y:S05]  /*1160*/  @!P1 BRA `(.L_x_18) ;  /* 0x0000000000e09947 */ /* 0x000fea0003800000 */
[----:B------:R-:W-:Y:S02]  /*1170*/  ISETP.NE.AND P2, PT, R7, 0x1, PT ;  /* 0x000000010700780c */ /* 0x000fe40003f45270 */
[----:B------:R-:W-:-:S11]  /*1180*/  LOP3.LUT P1, RZ, R5, 0x1, RZ, 0xc0, !PT ;  /* 0x0000000105ff7812 */ /* 0x000fd6000782c0ff */
[----:B------:R-:W-:Y:S05]  /*1190*/  @!P2 BRA `(.L_x_20) ;  /* 0x000000000084a947 */ /* 0x000fea0003800000 */
[----:B------:R-:W0:Y:S01]  /*11a0*/  LDCU UR8, c[0x0][0x398] ;  /* 0x00007300ff0877ac */ /* 0x000e220008000800 */
[----:B------:R-:W1:Y:S01]  /*11b0*/  LDC R12, c[0x0][0x3a0] ;  /* 0x0000e800ff0c7b82 */ /* 0x000e620000000800 */
[----:B------:R-:W-:Y:S01]  /*11c0*/  IMAD.IADD R9, R3, 0x1, R25 ;  /* 0x0000000103097824 */ /* 0x000fe200078e0219 */
[----:B------:R-:W2:Y:S01]  /*11d0*/  LDCU.64 UR10, c[0x0][0x380] ;  /* 0x00007000ff0a77ac */ /* 0x000ea20008000a00 */
[----:B------:R-:W-:Y:S02]  /*11e0*/  IMAD.IADD R15, R25, 0x1, R4 ;  /* 0x00000001190f7824 */ /* 0x000fe400078e0204 */
[C---:B------:R-:W-:Y:S01]  /*11f0*/  VIADD R13, R9.reuse, 0x1 ;  /* 0x00000001090d7836 */ /* 0x040fe20000000000 */
[C---:B------:R-:W-:Y:S02]  /*1200*/  ISETP.GE.AND P2, PT, R9.reuse, RZ, PT ;  /* 0x000000ff0900720c */ /* 0x040fe40003f46270 */
[----:B------:R-:W3:Y:S01]  /*1210*/  LDC.64 R10, c[0x0][0x390] ;  /* 0x0000e400ff0a7b82 */ /* 0x000ee20000000a00 */
[----:B0-----:R-:W-:-:S02]  /*1220*/  ISETP.GE.AND P3, PT, R9, UR8, PT ;  /* 0x0000000809007c0c */ /* 0x001fc4000bf66270 */
[----:B------:R-:W-:Y:S02]  /*1230*/  ISETP.GE.AND P4, PT, R13, UR8, PT ;  /* 0x000000080d007c0c */ /* 0x000fe4000bf86270 */
[----:B------:R-:W-:Y:S02]  /*1240*/  SEL R9, R9, UR5, !P3 ;  /* 0x0000000509097c07 */ /* 0x000fe4000d800000 */
[C---:B------:R-:W-:Y:S02]  /*1250*/  ISETP.GE.AND P3, PT, R13.reuse, RZ, PT ;  /* 0x000000ff0d00720c */ /* 0x040fe40003f66270 */
[----:B------:R-:W-:Y:S02]  /*1260*/  SEL R13, R13, UR5, !P4 ;  /* 0x000000050d0d7c07 */ /* 0x000fe4000e000000 */
[----:B------:R-:W-:Y:S02]  /*1270*/  SEL R9, R9, RZ, P2 ;  /* 0x000000ff09097207 */ /* 0x000fe40001000000 */
[----:B------:R-:W-:-:S03]  /*1280*/  SEL R13, R13, RZ, P3 ;  /* 0x000000ff0d0d7207 */ /* 0x000fc60001800000 */
[C---:B------:R-:W-:Y:S02]  /*1290*/  IMAD R9, R0.reuse, UR8, R9 ;  /* 0x0000000800097c24 */ /* 0x040fe4000f8e0209 */
[----:B------:R-:W-:Y:S02]  /*12a0*/  IMAD R13, R0, UR8, R13 ;  /* 0x00000008000d7c24 */ /* 0x000fe4000f8e020d */
[-C--:B-1----:R-:W-:Y:S02]  /*12b0*/  IMAD R9, R9, R12.reuse, UR4 ;  /* 0x0000000409097e24 */ /* 0x082fe4000f8e020c */
[----:B------:R-:W-:Y:S02]  /*12c0*/  IMAD R16, R13, R12, UR4 ;  /* 0x000000040d107e24 */ /* 0x000fe4000f8e020c */
[----:B---3--:R-:W-:Y:S01]  /*12d0*/  IMAD.WIDE R10, R15, 0x4, R10 ;  /* 0x000000040f0a7825 */ /* 0x008fe200078e020a */
[----:B--2---:R-:W-:-:S04]  /*12e0*/  IADD3 R12, P2, PT, R9, UR10, RZ ;  /* 0x0000000a090c7c10 */ /* 0x004fc8000ff5e0ff */
[----:B------:R-:W-:Y:S01]  /*12f0*/  LEA.HI.X.SX32 R13, R9, UR11, 0x1, P2 ;  /* 0x0000000b090d7c11 */ /* 0x000fe200090f0eff */
[----:B------:R-:W2:Y:S01]  /*1300*/  LDG.E R18, desc[UR6][R10.64+0x4] ;  /* 0x000004060a127981 */ /* 0x000ea2000c1e1900 */
[----:B------:R-:W-:-:S03]  /*1310*/  IADD3 R14, P2, PT, R16, UR10, RZ ;  /* 0x0000000a100e7c10 */ /* 0x000fc6000ff5e0ff */
[----:B------:R-:W3:Y:S01]  /*1320*/  LDG.E.U8 R12, desc[UR6][R12.64] ;  /* 0x000000060c0c7981 */ /* 0x000ee2000c1e1100 */
[----:B------:R-:W-:-:S03]  /*1330*/  LEA.HI.X.SX32 R15, R16, UR11, 0x1, P2 ;  /* 0x0000000b100f7c11 */ /* 0x000fc600090f0eff */
[----:B------:R-:W4:Y:S04]  /*1340*/  LDG.E R9, desc[UR6][R10.64] ;  /* 0x000000060a097981 */ /* 0x000f28000c1e1900 */
[----:B------:R-:W5:Y:S01]  /*1350*/  LDG.E.U8 R14, desc[UR6][R14.64] ;  /* 0x000000060e0e7981 */ /* 0x000f62000c1e1100 */
[----:B------:R-:W-:Y:S01]  /*1360*/  VIADD R25, R25, 0x2 ;  /* 0x0000000219197836 */ /* 0x000fe20000000000 */
[----:B---3--:R-:W-:-:S05]  /*1370*/  I2FP.F32.U32 R16, R12 ;  /* 0x0000000c00107245 */ /* 0x008fca0000201000 */
[----:B----4-:R-:W-:Y:S01]  /*1380*/  FFMA R9, R9, R16, R20 ;  /* 0x0000001009097223 */ /* 0x010fe20000000014 */
[----:B-----5:R-:W-:-:S05]  /*1390*/  I2FP.F32.U32 R17, R14 ;  /* 0x0000000e00117245 */ /* 0x020fca0000201000 */
[----:B--2---:R-:W-:-:S07]  /*13a0*/  FFMA R20, R18, R17, R9 ;  /* 0x0000001112147223 */ /* 0x004fce0000000009 */
.L_x_20:
[----:B------:R-:W-:Y:S05]  /*13b0*/  @P1 BRA `(.L_x_18) ;  /* 0x00000000004c1947 */ /* 0x000fea0003800000 */
[----:B------:R-:W0:Y:S01]  /*13c0*/  LDCU UR8, c[0x0][0x398] ;  /* 0x00007300ff0877ac */ /* 0x000e220008000800 */
[----:B------:R-:W1:Y:S01]  /*13d0*/  LDC R12, c[0x0][0x3a0] ;  /* 0x0000e800ff0c7b82 */ /* 0x000e620000000800 */
[----:B------:R-:W-:Y:S01]  /*13e0*/  IMAD.IADD R9, R3, 0x1, R25 ;  /* 0x0000000103097824 */ /* 0x000fe200078e0219 */
[----:B------:R-:W2:Y:S01]  /*13f0*/  LDCU.64 UR10, c[0x0][0x380] ;  /* 0x00007000ff0a77ac */ /* 0x000ea20008000a00 */
[----:B------:R-:W-:-:S03]  /*1400*/  IMAD.IADD R25, R25, 0x1, R4 ;  /* 0x0000000119197824 */ /* 0x000fc600078e0204 */
[C---:B------:R-:W-:Y:S02]  /*1410*/  ISETP.GE.AND P1, PT, R9.reuse, RZ, PT ;  /* 0x000000ff0900720c */ /* 0x040fe40003f26270 */
[----:B------:R-:W3:Y:S01]  /*1420*/  LDC.64 R10, c[0x0][0x390] ;  /* 0x0000e400ff0a7b82 */ /* 0x000ee20000000a00 */
[----:B0-----:R-:W-:-:S04]  /*1430*/  ISETP.GE.AND P2, PT, R9, UR8, PT ;  /* 0x0000000809007c0c */ /* 0x001fc8000bf46270 */
[----:B------:R-:W-:-:S04]  /*1440*/  SEL R9, R9, UR5, !P2 ;  /* 0x0000000509097c07 */ /* 0x000fc8000d000000 */
[----:B------:R-:W-:-:S05]  /*1450*/  SEL R9, R9, RZ, P1 ;  /* 0x000000ff09097207 */ /* 0x000fca0000800000 */
[----:B------:R-:W-:Y:S02]  /*1460*/  IMAD R9, R0, UR8, R9 ;  /* 0x0000000800097c24 */ /* 0x000fe4000f8e0209 */
[----:B---3--:R-:W-:-:S04]  /*1470*/  IMAD.WIDE R10, R25, 0x4, R10 ;  /* 0x00000004190a7825 */ /* 0x008fc800078e020a */
[----:B-1----:R-:W-:Y:S02]  /*1480*/  IMAD R9, R9, R12, UR4 ;  /* 0x0000000409097e24 */ /* 0x002fe4000f8e020c */
[----:B------:R-:W3:Y:S03]  /*1490*/  LDG.E R11, desc[UR6][R10.64] ;  /* 0x000000060a0b7981 */ /* 0x000ee6000c1e1900 */
[----:B--2---:R-:W-:-:S04]  /*14a0*/  IADD3 R12, P1, PT, R9, UR10, RZ ;  /* 0x0000000a090c7c10 */ /* 0x004fc8000ff3e0ff */
[----:B------:R-:W-:-:S05]  /*14b0*/  LEA.HI.X.SX32 R13, R9, UR11, 0x1, P1 ;  /* 0x0000000b090d7c11 */ /* 0x000fca00088f0eff */
[----:B------:R-:W2:Y:S02]  /*14c0*/  LDG.E.U8 R12, desc[UR6][R12.64] ;  /* 0x000000060c0c7981 */ /* 0x000ea4000c1e1100 */
[----:B--2---:R-:W-:-:S05]  /*14d0*/  I2FP.F32.U32 R9, R12 ;  /* 0x0000000c00097245 */ /* 0x004fca0000201000 */
[----:B---3--:R-:W-:-:S07]  /*14e0*/  FFMA R20, R11, R9, R20 ;  /* 0x000000090b147223 */ /* 0x008fce0000000014 */
.L_x_18:
[----:B------:R-:W0:Y:S01]  /*14f0*/  LDC.64 R10, c[0x0][0x388] ;  /* 0x0000e200ff0a7b82 */ /* 0x000e220000000a00 */
[----:B------:R-:W-:Y:S01]  /*1500*/  VIADD R9, R2, UR4 ;  /* 0x0000000402097c36 */ /* 0x000fe20008000000 */
[----:B------:R-:W1:Y:S01]  /*1510*/  LDCU UR8, c[0x0][0x3a0] ;  /* 0x00007400ff0877ac */ /* 0x000e620008000800 */
[----:B------:R-:W-:-:S04]  /*1520*/  UIADD3 UR4, UPT, UPT, UR4, 0x1, URZ ;  /* 0x0000000104047890 */ /* 0x000fc8000fffe0ff */
[----:B-1----:R-:W-:Y:S01]  /*1530*/  UISETP.NE.AND UP0, UPT, UR4, UR8, UPT ;  /* 0x000000080400728c */ /* 0x002fe2000bf05270 */
[----:B0-----:R-:W-:-:S05]  /*1540*/  IMAD.WIDE R10, R9, 0x4, R10 ;  /* 0x00000004090a7825 */ /* 0x001fca00078e020a */
[----:B------:R0:W-:Y:S03]  /*1550*/  STG.E desc[UR6][R10.64], R20 ;  /* 0x000000140a007986 */ /* 0x0001e6000c101906 */
[----:B------:R-:W-:Y:S05]  /*1560*/  BRA.U UP0, `(.L_x_21) ;  /* 0xfffffff1000c7547 */ /* 0x000fea000b83ffff */
[----:B------:R-:W-:Y:S05]  /*1570*/  EXIT ;  /* 0x000000000000794d */ /* 0x000fea0003800000 */
.L_x_22:
        /* <DEDUP_REMOVED lines=16> */
.L_x_24:


//--------------------- .nv.shared.reserved.0     --------------------------
	.section	.nv.shared.reserved.0,"aw",@nobits
	.weak		__nv_reservedSMEM_offset_0_alias
	.size		__nv_reservedSMEM_offset_0_alias, 0, 64
	.other		__nv_reservedSMEM_offset_0_alias,@"STO_CUDA_RESERVED_SHARED STV_DEFAULT"
__nv_reservedSMEM_offset_0_alias:
	.zero		0
	.zero		64


//--------------------- .nv.constant0._Z18separable_vert_rgbPKfPhS0_iiii --------------------------
	.section	.nv.constant0._Z18separable_vert_rgbPKfPhS0_iiii,"a",@progbits
	.sectionflags	@""
	.align	4
.nv.constant0._Z18separable_vert_rgbPKfPhS0_iiii:
	.zero		936


//--------------------- .nv.constant0._Z19separable_horiz_rgbPKhPfPKfiiii --------------------------
	.section	.nv.constant0._Z19separable_horiz_rgbPKhPfPKfiiii,"a",@progbits
	.sectionflags	@""
	.align	4
.nv.constant0._Z19separable_horiz_rgbPKhPfPKfiiii:
	.zero		936


//--------------------- SYMBOLS --------------------------

	.type		.nv.reservedSmem.offset0,@object
	.size		.nv.reservedSmem.offset0,0x4
